// auto-generated by cutlass_sweep.gemm — config: {"arch": "sm_90", "cluster_m": 2, "cluster_n": 2, "dtype": "int8", "stages": 5, "tile_k": 64, "tile_m": 128, "tile_n": 64}
#include "cutlass/cutlass.h"
#include "cutlass/gemm/collective/collective_builder.hpp"
#include "cutlass/gemm/device/gemm_universal_adapter.h"
#include "cutlass/gemm/kernel/gemm_universal.hpp"
#include "cutlass/epilogue/collective/collective_builder.hpp"

using ElemA = int8_t;
using ElemB = int8_t;
using ElemCD = int8_t;
using Acc  = int32_t;
using TileShape    = cute::Shape<cute::_128, cute::_64, cute::_64>;
using ClusterShape = cute::Shape<cute::_2, cute::_2, cute::_1>;

using CollectiveEpilogue = typename cutlass::epilogue::collective::CollectiveBuilder<
    cutlass::arch::Sm90, cutlass::arch::OpClassTensorOp,
    TileShape, ClusterShape,
    cutlass::epilogue::collective::EpilogueTileAuto,
    Acc, Acc,
    ElemCD, cutlass::layout::RowMajor, 128 / cutlass::sizeof_bits<ElemCD>::value,
    ElemCD, cutlass::layout::RowMajor, 128 / cutlass::sizeof_bits<ElemCD>::value,
    cutlass::epilogue::collective::EpilogueScheduleAuto
  >::CollectiveOp;

using CollectiveMainloop = typename cutlass::gemm::collective::CollectiveBuilder<
    cutlass::arch::Sm90, cutlass::arch::OpClassTensorOp,
    ElemA, cutlass::layout::RowMajor, 128 / cutlass::sizeof_bits<ElemA>::value,
    ElemB, cutlass::layout::ColumnMajor, 128 / cutlass::sizeof_bits<ElemB>::value,
    Acc,
    TileShape, ClusterShape,
    cutlass::gemm::collective::StageCount<5>,
    cutlass::gemm::collective::KernelScheduleAuto
  >::CollectiveOp;

using GemmKernel = cutlass::gemm::kernel::GemmUniversal<
    cute::Shape<int,int,int,int>,
    CollectiveMainloop,
    CollectiveEpilogue
>;
using Gemm = cutlass::gemm::device::GemmUniversalAdapter<GemmKernel>;

// Force the device kernel symbol into the cubin without needing a host main.
auto* _anchor = &cutlass::device_kernel<GemmKernel>;


// ===== COMPILED SASS (sm_90a) =====

	.target	sm_90a

	.elftype	@"ET_EXEC"


//--------------------- .note.nv.tkinfo           --------------------------
	.section	.note.nv.tkinfo,"",@"SHT_NOTE"
	.sectionflags	@"SHF_NOTE_NV_TKINFO"
	.tkinfo
        /*0018*/ 	.word	0x00000002
        /*0030*/ 	.string	""
        /*0030*/ 	.string	"ptxas"
        /*0030*/ 	.string	"Cuda compilation tools, release 13.0, V13.0.88"
        /*0030*/ 	.string	"Build cuda_13.0.r13.0/compiler.36424714_0"
        /*0030*/ 	.string	"-arch sm_90a -m 64 "



//--------------------- .note.nv.cuinfo           --------------------------
	.section	.note.nv.cuinfo,"",@"SHT_NOTE"
	.sectionflags	@"SHF_NOTE_NV_CUINFO"
        /*0018*/ 	.short	0x0002
        /*001a*/ 	.short	0x005a
        /*001c*/ 	.short	0x0082
	.zero		2


//--------------------- .nv.info                  --------------------------
	.section	.nv.info,"",@"SHT_CUDA_INFO"
	.align	4


	//----- nvinfo : EIATTR_REGCOUNT
	.align		4
        /*0000*/ 	.byte	0x04, 0x2f
        /*0002*/ 	.short	(.L_15 - .L_14)
	.align		4
.L_14:
        /*0004*/ 	.word	index@(_ZN7cutlass13device_kernelINS_4gemm6kernel13GemmUniversalIN4cute5tupleIJiiiiEEENS1_10collective13CollectiveMmaINS1_34MainloopSm90TmaGmmaWarpSpecializedILi5ENS5_IJNS4_1CILi2EEESB_NSA_ILi1EEEEEENS1_35KernelTmaWarpSpecializedCooperativeEEENS5_IJNSA_ILi128EEENSA_ILi64EEESH_EEEaNS5_IJlSC_lEEEaSJ_NS4_8TiledMMAINS4_8MMA_AtomIJNS4_4SM904GMMA26MMA_64x64x32_S32S8S8_SS_TNEEEENS4_6LayoutINS5_IJSB_SC_SC_EEENS5_IJSC_NSA_ILi0EEESS_EEEEENS5_IJNS4_10UnderscoreESV_SV_EEEEENS4_23SM90_TMA_LOAD_MULTICASTENS4_14ComposedLayoutINS4_7SwizzleILi2ELi4ELi3EEENS4_18smem_ptr_flag_bitsILi8EEENSQ_INS5_IJNSA_ILi8EEESH_EEENS5_IJSH_SC_EEEEEEEvNS4_8identityESY_S18_vS19_EENS_8epilogue10collective6detail29Sm90TmaWarpSpecializedAdapterINS1C_15DefaultEpilogueIaSJ_SJ_NS1B_6thread17LinearCombinationIaLi1EiiLNS1G_9ScaleType4KindE0ELNS_15FloatRoundStyleE2EaEENS1_15EpilogueDefaultEEEEEvvEEEEvNT_6ParamsE)
        /*0008*/ 	.word	0x000000a8


	//----- nvinfo : EIATTR_FRAME_SIZE
	.align		4
.L_15:
        /*000c*/ 	.byte	0x04, 0x11
        /*000e*/ 	.short	(.L_17 - .L_16)
	.align		4
.L_16:
        /*0010*/ 	.word	index@(_ZN7cutlass13device_kernelINS_4gemm6kernel13GemmUniversalIN4cute5tupleIJiiiiEEENS1_10collective13CollectiveMmaINS1_34MainloopSm90TmaGmmaWarpSpecializedILi5ENS5_IJNS4_1CILi2EEESB_NSA_ILi1EEEEEENS1_35KernelTmaWarpSpecializedCooperativeEEENS5_IJNSA_ILi128EEENSA_ILi64EEESH_EEEaNS5_IJlSC_lEEEaSJ_NS4_8TiledMMAINS4_8MMA_AtomIJNS4_4SM904GMMA26MMA_64x64x32_S32S8S8_SS_TNEEEENS4_6LayoutINS5_IJSB_SC_SC_EEENS5_IJSC_NSA_ILi0EEESS_EEEEENS5_IJNS4_10UnderscoreESV_SV_EEEEENS4_23SM90_TMA_LOAD_MULTICASTENS4_14ComposedLayoutINS4_7SwizzleILi2ELi4ELi3EEENS4_18smem_ptr_flag_bitsILi8EEENSQ_INS5_IJNSA_ILi8EEESH_EEENS5_IJSH_SC_EEEEEEEvNS4_8identityESY_S18_vS19_EENS_8epilogue10collective6detail29Sm90TmaWarpSpecializedAdapterINS1C_15DefaultEpilogueIaSJ_SJ_NS1B_6thread17LinearCombinationIaLi1EiiLNS1G_9ScaleType4KindE0ELNS_15FloatRoundStyleE2EaEENS1_15EpilogueDefaultEEEEEvvEEEEvNT_6ParamsE)
        /*0014*/ 	.word	0x00000000


	//----- nvinfo : EIATTR_MIN_STACK_SIZE
	.align		4
.L_17:
        /*0018*/ 	.byte	0x04, 0x12
        /*001a*/ 	.short	(.L_19 - .L_18)
	.align		4
.L_18:
        /*001c*/ 	.word	index@(_ZN7cutlass13device_kernelINS_4gemm6kernel13GemmUniversalIN4cute5tupleIJiiiiEEENS1_10collective13CollectiveMmaINS1_34MainloopSm90TmaGmmaWarpSpecializedILi5ENS5_IJNS4_1CILi2EEESB_NSA_ILi1EEEEEENS1_35KernelTmaWarpSpecializedCooperativeEEENS5_IJNSA_ILi128EEENSA_ILi64EEESH_EEEaNS5_IJlSC_lEEEaSJ_NS4_8TiledMMAINS4_8MMA_AtomIJNS4_4SM904GMMA26MMA_64x64x32_S32S8S8_SS_TNEEEENS4_6LayoutINS5_IJSB_SC_SC_EEENS5_IJSC_NSA_ILi0EEESS_EEEEENS5_IJNS4_10UnderscoreESV_SV_EEEEENS4_23SM90_TMA_LOAD_MULTICASTENS4_14ComposedLayoutINS4_7SwizzleILi2ELi4ELi3EEENS4_18smem_ptr_flag_bitsILi8EEENSQ_INS5_IJNSA_ILi8EEESH_EEENS5_IJSH_SC_EEEEEEEvNS4_8identityESY_S18_vS19_EENS_8epilogue10collective6detail29Sm90TmaWarpSpecializedAdapterINS1C_15DefaultEpilogueIaSJ_SJ_NS1B_6thread17LinearCombinationIaLi1EiiLNS1G_9ScaleType4KindE0ELNS_15FloatRoundStyleE2EaEENS1_15EpilogueDefaultEEEEEvvEEEEvNT_6ParamsE)
        /*0020*/ 	.word	0x00000000
.L_19:


//--------------------- .nv.compat                --------------------------
	.section	.nv.compat,"",@"SHT_CUDA_COMPAT_INFO"
	.align	4
        /*0000*/ 	.byte	0x02, 0x09, 0x01, 0x00, 0x02, 0x02, 0x04, 0x00, 0x02, 0x05, 0x05, 0x00, 0x03, 0x07, 0x01, 0x01
        /*0010*/ 	.byte	0x02, 0x03, 0x01, 0x00, 0x02, 0x06, 0x01, 0x00, 0x04, 0x0b, 0x08, 0x00, 0x00, 0x00, 0x00, 0x00
        /*0020*/ 	.byte	0x00, 0x00, 0x00, 0x00


//--------------------- .nv.info._ZN7cutlass13device_kernelINS_4gemm6kernel13GemmUniversalIN4cute5tupleIJiiiiEEENS1_10collective13CollectiveMmaINS1_34MainloopSm90TmaGmmaWarpSpecializedILi5ENS5_IJNS4_1CILi2EEESB_NSA_ILi1EEEEEENS1_35KernelTmaWarpSpecializedCooperativeEEENS5_IJNSA_ILi128EEENSA_ILi64EEESH_EEEaNS5_IJlSC_lEEEaSJ_NS4_8TiledMMAINS4_8MMA_AtomIJNS4_4SM904GMMA26MMA_64x64x32_S32S8S8_SS_TNEEEENS4_6LayoutINS5_IJSB_SC_SC_EEENS5_IJSC_NSA_ILi0EEESS_EEEEENS5_IJNS4_10UnderscoreESV_SV_EEEEENS4_23SM90_TMA_LOAD_MULTICASTENS4_14ComposedLayoutINS4_7SwizzleILi2ELi4ELi3EEENS4_18smem_ptr_flag_bitsILi8EEENSQ_INS5_IJNSA_ILi8EEESH_EEENS5_IJSH_SC_EEEEEEEvNS4_8identityESY_S18_vS19_EENS_8epilogue10collective6detail29Sm90TmaWarpSpecializedAdapterINS1C_15DefaultEpilogueIaSJ_SJ_NS1B_6thread17LinearCombinationIaLi1EiiLNS1G_9ScaleType4KindE0ELNS_15FloatRoundStyleE2EaEENS1_15EpilogueDefaultEEEEEvvEEEEvNT_6ParamsE --------------------------
	.section	.nv.info._ZN7cutlass13device_kernelINS_4gemm6kernel13GemmUniversalIN4cute5tupleIJiiiiEEENS1_10collective13CollectiveMmaINS1_34MainloopSm90TmaGmmaWarpSpecializedILi5ENS5_IJNS4_1CILi2EEESB_NSA_ILi1EEEEEENS1_35KernelTmaWarpSpecializedCooperativeEEENS5_IJNSA_ILi128EEENSA_ILi64EEESH_EEEaNS5_IJlSC_lEEEaSJ_NS4_8TiledMMAINS4_8MMA_AtomIJNS4_4SM904GMMA26MMA_64x64x32_S32S8S8_SS_TNEEEENS4_6LayoutINS5_IJSB_SC_SC_EEENS5_IJSC_NSA_ILi0EEESS_EEEEENS5_IJNS4_10UnderscoreESV_SV_EEEEENS4_23SM90_TMA_LOAD_MULTICASTENS4_14ComposedLayoutINS4_7SwizzleILi2ELi4ELi3EEENS4_18smem_ptr_flag_bitsILi8EEENSQ_INS5_IJNSA_ILi8EEESH_EEENS5_IJSH_SC_EEEEEEEvNS4_8identityESY_S18_vS19_EENS_8epilogue10collective6detail29Sm90TmaWarpSpecializedAdapterINS1C_15DefaultEpilogueIaSJ_SJ_NS1B_6thread17LinearCombinationIaLi1EiiLNS1G_9ScaleType4KindE0ELNS_15FloatRoundStyleE2EaEENS1_15EpilogueDefaultEEEEEvvEEEEvNT_6ParamsE,"",@"SHT_CUDA_INFO"
	.sectionflags	@""
	.align	4


	//----- nvinfo : EIATTR_CUDA_API_VERSION
	.align		4
        /*0000*/ 	.byte	0x04, 0x37
        /*0002*/ 	.short	(.L_21 - .L_20)
.L_20:
        /*0004*/ 	.word	0x00000082


	//----- nvinfo : EIATTR_KPARAM_INFO
	.align		4
.L_21:
        /*0008*/ 	.byte	0x04, 0x17
        /*000a*/ 	.short	(.L_23 - .L_22)
.L_22:
        /*000c*/ 	.word	0x00000000
        /*0010*/ 	.short	0x0000
        /*0012*/ 	.short	0x0070
        /*0014*/ 	.byte	0x00, 0xf0, 0x01, 0x10


	//----- nvinfo : EIATTR_SPARSE_MMA_MASK
	.align		4
.L_23:
        /*0018*/ 	.byte	0x03, 0x50
        /*001a*/ 	.short	0x0000


	//----- nvinfo : EIATTR_MAXREG_COUNT
	.align		4
        /*001c*/ 	.byte	0x03, 0x1b
        /*001e*/ 	.short	0x00a8


	//----- nvinfo : EIATTR_NUM_BARRIERS
	.align		4
        /*0020*/ 	.byte	0x02, 0x4c
        /*0022*/ 	.byte	0x01
	.zero		1


	//----- nvinfo : EIATTR_EXTERNS
	.align		4
        /*0024*/ 	.byte	0x04, 0x0f
        /*0026*/ 	.short	(.L_25 - .L_24)


	//   ....[0]....
	.align		4
.L_24:
        /*0028*/ 	.word	index@(__assertfail)


	//----- nvinfo : EIATTR_MERCURY_ISA_VERSION
	.align		4
.L_25:
        /*002c*/ 	.byte	0x03, 0x5f
        /*002e*/ 	.short	0x0101


	//----- nvinfo : EIATTR_INT_WARP_WIDE_INSTR_OFFSETS
	.align		4
        /*0030*/ 	.byte	0x04, 0x31
        /*0032*/ 	.short	(.L_27 - .L_26)


	//   ....[0]....
.L_26:
        /*0034*/ 	.word	0x000004a0


	//   ....[1]....
        /*0038*/ 	.word	0x000004d0


	//   ....[2]....
        /*003c*/ 	.word	0x00000690


	//----- nvinfo : EIATTR_COOP_GROUP_MASK_REGIDS
	.align		4
.L_27:
        /*0040*/ 	.byte	0x04, 0x29
        /*0042*/ 	.short	(.L_29 - .L_28)


	//   ....[0]....
.L_28:
        /*0044*/ 	.word	0xffffffff


	//   ....[1]....
        /*0048*/ 	.word	0xffffffff


	//   ....[2]....
        /*004c*/ 	.word	0xffffffff


	//   ....[3]....
        /*0050*/ 	.word	0xffffffff


	//   ....[4]....
        /*0054*/ 	.word	0xffffffff


	//   ....[5]....
        /*0058*/ 	.word	0xffffffff


	//----- nvinfo : EIATTR_COOP_GROUP_INSTR_OFFSETS
	.align		4
.L_29:
        /*005c*/ 	.byte	0x04, 0x28
        /*005e*/ 	.short	(.L_31 - .L_30)


	//   ....[0]....
.L_30:
        /*0060*/ 	.word	0x00000060


	//   ....[1]....
        /*0064*/ 	.word	0x00000070


	//   ....[2]....
        /*0068*/ 	.word	0x00000130


	//   ....[3]....
        /*006c*/ 	.word	0x000002f0


	//   ....[4]....
        /*0070*/ 	.word	0x00000810


	//   ....[5]....
        /*0074*/ 	.word	0x00001240


	//----- nvinfo : EIATTR_REG_RECONFIG
	.align		4
.L_31:
        /*0078*/ 	.byte	0x01, 0x54
	.zero		2


	//----- nvinfo : EIATTR_SYSCALL_OFFSETS
	.align		4
        /*007c*/ 	.byte	0x04, 0x46
        /*007e*/ 	.short	(.L_33 - .L_32)


	//   ....[0]....
.L_32:
        /*0080*/ 	.word	0x00001400


	//----- nvinfo : EIATTR_MBARRIER_INSTR_OFFSETS
	.align		4
.L_33:
        /*0084*/ 	.byte	0x04, 0x39
        /*0086*/ 	.short	(.L_35 - .L_34)


	//   ....[0]....
.L_34:
        /*0088*/ 	.word	0x00000230
        /*008c*/ 	.word	0x000000ff
        /*0090*/ 	.word	0x00000000
        /*0094*/ 	.short	0x0100
        /*0096*/ 	.byte	0x08
	.zero		1


	//   ....[1]....
        /*0098*/ 	.word	0x00000240
        /*009c*/ 	.word	0x000000ff
        /*00a0*/ 	.word	0x00000028
        /*00a4*/ 	.short	0x0100
        /*00a6*/ 	.byte	0x08
	.zero		1


	//   ....[2]....
        /*00a8*/ 	.word	0x00000250
        /*00ac*/ 	.word	0x000000ff
        /*00b0*/ 	.word	0x00000008
        /*00b4*/ 	.short	0x0100
        /*00b6*/ 	.byte	0x08
	.zero		1


	//   ....[3]....
        /*00b8*/ 	.word	0x00000260
        /*00bc*/ 	.word	0x000000ff
        /*00c0*/ 	.word	0x00000030
        /*00c4*/ 	.short	0x0100
        /*00c6*/ 	.byte	0x08
	.zero		1


	//   ....[4]....
        /*00c8*/ 	.word	0x00000270
        /*00cc*/ 	.word	0x000000ff
        /*00d0*/ 	.word	0x00000010
        /*00d4*/ 	.short	0x0100
        /*00d6*/ 	.byte	0x08
	.zero		1


	//   ....[5]....
        /*00d8*/ 	.word	0x00000280
        /*00dc*/ 	.word	0x000000ff
        /*00e0*/ 	.word	0x00000038
        /*00e4*/ 	.short	0x0100
        /*00e6*/ 	.byte	0x08
	.zero		1


	//   ....[6]....
        /*00e8*/ 	.word	0x00000290
        /*00ec*/ 	.word	0x000000ff
        /*00f0*/ 	.word	0x00000018
        /*00f4*/ 	.short	0x0100
        /*00f6*/ 	.byte	0x08
	.zero		1


	//   ....[7]....
        /*00f8*/ 	.word	0x000002a0
        /*00fc*/ 	.word	0x000000ff
        /*0100*/ 	.word	0x00000040
        /*0104*/ 	.short	0x0100
        /*0106*/ 	.byte	0x08
	.zero		1


	//   ....[8]....
        /*0108*/ 	.word	0x000002b0
        /*010c*/ 	.word	0x000000ff
        /*0110*/ 	.word	0x00000020
        /*0114*/ 	.short	0x0100
        /*0116*/ 	.byte	0x08
	.zero		1


	//   ....[9]....
        /*0118*/ 	.word	0x000002c0
        /*011c*/ 	.word	0x000000ff
        /*0120*/ 	.word	0x00000048
        /*0124*/ 	.short	0x0100
        /*0126*/ 	.byte	0x08
	.zero		1


	//   ....[10]....
        /*0128*/ 	.word	0x00000710
        /*012c*/ 	.word	0x000000ff
        /*0130*/ 	.word	0x00000060
        /*0134*/ 	.short	0x0100
        /*0136*/ 	.byte	0x06
	.zero		1


	//   ....[11]....
        /*0138*/ 	.word	0x000007a0
        /*013c*/ 	.word	0x000000ff
        /*0140*/ 	.word	0x00000068
        /*0144*/ 	.short	0x0100
        /*0146*/ 	.byte	0x06
	.zero		1


	//   ....[12]....
        /*0148*/ 	.word	0x000014d0
        /*014c*/ 	.word	0x00000003
        /*0150*/ 	.word	0x00000000
        /*0154*/ 	.short	0x010a
        /*0156*/ 	.byte	0x3f
	.zero		1


	//   ....[13]....
        /*0158*/ 	.word	0x00001510
        /*015c*/ 	.word	0x00000003
        /*0160*/ 	.word	0x00000000
        /*0164*/ 	.short	0x010a
        /*0166*/ 	.byte	0x3f
	.zero		1


	//   ....[14]....
        /*0168*/ 	.word	0x000017e0
        /*016c*/ 	.word	0x00000005
        /*0170*/ 	.word	0x00000000
        /*0174*/ 	.short	0x010a
        /*0176*/ 	.byte	0x3f
	.zero		1


	//   ....[15]....
        /*0178*/ 	.word	0x00001820
        /*017c*/ 	.word	0x00000005
        /*0180*/ 	.word	0x00000000
        /*0184*/ 	.short	0x010a
        /*0186*/ 	.byte	0x3f
	.zero		1


	//   ....[16]....
        /*0188*/ 	.word	0x00001980
        /*018c*/ 	.word	0x00000005
        /*0190*/ 	.word	0x00000000
        /*0194*/ 	.short	0x0101
        /*0196*/ 	.byte	0x3f
	.zero		1


	//   ....[17]....
        /*0198*/ 	.word	0x00001ba0
        /*019c*/ 	.word	0x00000003
        /*01a0*/ 	.word	0x00000000
        /*01a4*/ 	.short	0x0101
        /*01a6*/ 	.byte	0x3f
	.zero		1


	//   ....[18]....
        /*01a8*/ 	.word	0x00004b40
        /*01ac*/ 	.word	0x0000000e
        /*01b0*/ 	.word	0x00000028
        /*01b4*/ 	.short	0x010a
        /*01b6*/ 	.byte	0x3f
	.zero		1


	//   ....[19]....
        /*01b8*/ 	.word	0x00004ec0
        /*01bc*/ 	.word	0x00000006
        /*01c0*/ 	.word	0x00000068
        /*01c4*/ 	.short	0x0101
        /*01c6*/ 	.byte	0x3f
	.zero		1


	//   ....[20]....
        /*01c8*/ 	.word	0x000055f0
        /*01cc*/ 	.word	0x00000007
        /*01d0*/ 	.word	0x00000000
        /*01d4*/ 	.short	0x010a
        /*01d6*/ 	.byte	0x3f
	.zero		1


	//   ....[21]....
        /*01d8*/ 	.word	0x00005670
        /*01dc*/ 	.word	0x00000009
        /*01e0*/ 	.word	0x00000000
        /*01e4*/ 	.short	0x010a
        /*01e6*/ 	.byte	0x3f
	.zero		1


	//   ....[22]....
        /*01e8*/ 	.word	0x00005700
        /*01ec*/ 	.word	0x00000006
        /*01f0*/ 	.word	0x00000000
        /*01f4*/ 	.short	0x010a
        /*01f6*/ 	.byte	0x3f
	.zero		1


	//   ....[23]....
        /*01f8*/ 	.word	0x00005790
        /*01fc*/ 	.word	0x00000009
        /*0200*/ 	.word	0x00000000
        /*0204*/ 	.short	0x010a
        /*0206*/ 	.byte	0x3f
	.zero		1


	//   ....[24]....
        /*0208*/ 	.word	0x00005820
        /*020c*/ 	.word	0x00000003
        /*0210*/ 	.word	0x00000000
        /*0214*/ 	.short	0x010a
        /*0216*/ 	.byte	0x3f
	.zero		1


	//   ....[25]....
        /*0218*/ 	.word	0x00005880
        /*021c*/ 	.word	0x00000003
        /*0220*/ 	.word	0x00000000
        /*0224*/ 	.short	0x010a
        /*0226*/ 	.byte	0x3f
	.zero		1


	//   ....[26]....
        /*0228*/ 	.word	0x000058d0
        /*022c*/ 	.word	0x00000005
        /*0230*/ 	.word	0x00000000
        /*0234*/ 	.short	0x010a
        /*0236*/ 	.byte	0x3f
	.zero		1


	//   ....[27]....
        /*0238*/ 	.word	0x000059a0
        /*023c*/ 	.word	0x0000000e
        /*0240*/ 	.word	0x00000028
        /*0244*/ 	.short	0x010a
        /*0246*/ 	.byte	0x3f
	.zero		1


	//   ....[28]....
        /*0248*/ 	.word	0x00005a70
        /*024c*/ 	.word	0x00000007
        /*0250*/ 	.word	0x00000000
        /*0254*/ 	.short	0x010a
        /*0256*/ 	.byte	0x3f
	.zero		1


	//   ....[29]....
        /*0258*/ 	.word	0x00005ac0
        /*025c*/ 	.word	0x00000009
        /*0260*/ 	.word	0x00000000
        /*0264*/ 	.short	0x010a
        /*0266*/ 	.byte	0x3f
	.zero		1


	//   ....[30]....
        /*0268*/ 	.word	0x00005b10
        /*026c*/ 	.word	0x00000006
        /*0270*/ 	.word	0x00000000
        /*0274*/ 	.short	0x010a
        /*0276*/ 	.byte	0x3f
	.zero		1


	//   ....[31]....
        /*0278*/ 	.word	0x00005b60
        /*027c*/ 	.word	0x00000009
        /*0280*/ 	.word	0x00000000
        /*0284*/ 	.short	0x010a
        /*0286*/ 	.byte	0x3f
	.zero		1


	//----- nvinfo : EIATTR_NUM_MBARRIERS
	.align		4
.L_35:
        /*0288*/ 	.byte	0x03, 0x38
        /*028a*/ 	.short	0x000c


	//----- nvinfo : EIATTR_EXIT_INSTR_OFFSETS
	.align		4
        /*028c*/ 	.byte	0x04, 0x1c
        /*028e*/ 	.short	(.L_37 - .L_36)


	//   ....[0]....
.L_36:
        /*0290*/ 	.word	0x00000970


	//   ....[1]....
        /*0294*/ 	.word	0x00001180


	//   ....[2]....
        /*0298*/ 	.word	0x00004160


	//   ....[3]....
        /*029c*/ 	.word	0x000046c0


	//   ....[4]....
        /*02a0*/ 	.word	0x00005870


	//----- nvinfo : EIATTR_MAX_THREADS
	.align		4
.L_37:
        /*02a4*/ 	.byte	0x04, 0x05
        /*02a6*/ 	.short	(.L_39 - .L_38)
.L_38:
        /*02a8*/ 	.word	0x00000180
        /*02ac*/ 	.word	0x00000001
        /*02b0*/ 	.word	0x00000001


	//----- nvinfo : EIATTR_CRS_STACK_SIZE
	.align		4
.L_39:
        /*02b4*/ 	.byte	0x04, 0x1e
        /*02b6*/ 	.short	(.L_41 - .L_40)
.L_40:
        /*02b8*/ 	.word	0x00000000


	//----- nvinfo : EIATTR_CBANK_PARAM_SIZE
	.align		4
.L_41:
        /*02bc*/ 	.byte	0x03, 0x19
        /*02be*/ 	.short	0x0470


	//----- nvinfo : EIATTR_PARAM_CBANK
	.align		4
        /*02c0*/ 	.byte	0x04, 0x0a
        /*02c2*/ 	.short	(.L_43 - .L_42)
	.align		4
.L_42:
        /*02c4*/ 	.word	index@(.nv.constant0._ZN7cutlass13device_kernelINS_4gemm6kernel13GemmUniversalIN4cute5tupleIJiiiiEEENS1_10collective13CollectiveMmaINS1_34MainloopSm90TmaGmmaWarpSpecializedILi5ENS5_IJNS4_1CILi2EEESB_NSA_ILi1EEEEEENS1_35KernelTmaWarpSpecializedCooperativeEEENS5_IJNSA_ILi128EEENSA_ILi64EEESH_EEEaNS5_IJlSC_lEEEaSJ_NS4_8TiledMMAINS4_8MMA_AtomIJNS4_4SM904GMMA26MMA_64x64x32_S32S8S8_SS_TNEEEENS4_6LayoutINS5_IJSB_SC_SC_EEENS5_IJSC_NSA_ILi0EEESS_EEEEENS5_IJNS4_10UnderscoreESV_SV_EEEEENS4_23SM90_TMA_LOAD_MULTICASTENS4_14ComposedLayoutINS4_7SwizzleILi2ELi4ELi3EEENS4_18smem_ptr_flag_bitsILi8EEENSQ_INS5_IJNSA_ILi8EEESH_EEENS5_IJSH_SC_EEEEEEEvNS4_8identityESY_S18_vS19_EENS_8epilogue10collective6detail29Sm90TmaWarpSpecializedAdapterINS1C_15DefaultEpilogueIaSJ_SJ_NS1B_6thread17LinearCombinationIaLi1EiiLNS1G_9ScaleType4KindE0ELNS_15FloatRoundStyleE2EaEENS1_15EpilogueDefaultEEEEEvvEEEEvNT_6ParamsE)
        /*02c8*/ 	.short	0x0210
        /*02ca*/ 	.short	0x0470


	//----- nvinfo : EIATTR_SW_WAR
	.align		4
.L_43:
        /*02cc*/ 	.byte	0x04, 0x36
        /*02ce*/ 	.short	(.L_45 - .L_44)
.L_44:
        /*02d0*/ 	.word	0x00000008
.L_45:


//--------------------- .nv.callgraph             --------------------------
	.section	.nv.callgraph,"",@"SHT_CUDA_CALLGRAPH"
	.align	4
	.sectionentsize	8
	.align		4
        /*0000*/ 	.word	0x00000000
	.align		4
        /*0004*/ 	.word	0xffffffff
	.align		4
        /*0008*/ 	.word	index@(_ZN7cutlass13device_kernelINS_4gemm6kernel13GemmUniversalIN4cute5tupleIJiiiiEEENS1_10collective13CollectiveMmaINS1_34MainloopSm90TmaGmmaWarpSpecializedILi5ENS5_IJNS4_1CILi2EEESB_NSA_ILi1EEEEEENS1_35KernelTmaWarpSpecializedCooperativeEEENS5_IJNSA_ILi128EEENSA_ILi64EEESH_EEEaNS5_IJlSC_lEEEaSJ_NS4_8TiledMMAINS4_8MMA_AtomIJNS4_4SM904GMMA26MMA_64x64x32_S32S8S8_SS_TNEEEENS4_6LayoutINS5_IJSB_SC_SC_EEENS5_IJSC_NSA_ILi0EEESS_EEEEENS5_IJNS4_10UnderscoreESV_SV_EEEEENS4_23SM90_TMA_LOAD_MULTICASTENS4_14ComposedLayoutINS4_7SwizzleILi2ELi4ELi3EEENS4_18smem_ptr_flag_bitsILi8EEENSQ_INS5_IJNSA_ILi8EEESH_EEENS5_IJSH_SC_EEEEEEEvNS4_8identityESY_S18_vS19_EENS_8epilogue10collective6detail29Sm90TmaWarpSpecializedAdapterINS1C_15DefaultEpilogueIaSJ_SJ_NS1B_6thread17LinearCombinationIaLi1EiiLNS1G_9ScaleType4KindE0ELNS_15FloatRoundStyleE2EaEENS1_15EpilogueDefaultEEEEEvvEEEEvNT_6ParamsE)
	.align		4
        /*000c*/ 	.word	index@(__assertfail)
	.align		4
        /*0010*/ 	.word	0x00000000
	.align		4
        /*0014*/ 	.word	0xfffffffe
	.align		4
        /*0018*/ 	.word	0x00000000
	.align		4
        /*001c*/ 	.word	0xfffffffd
	.align		4
        /*0020*/ 	.word	0x00000000
	.align		4
        /*0024*/ 	.word	0xfffffffc


//--------------------- .nv.constant4             --------------------------
	.section	.nv.constant4,"a",@progbits
	.align	8
	.align		8
.nv.constant4:
        /*0000*/ 	.dword	__assertfail
	.align		8
        /*0008*/ 	.dword	__unnamed_1
	.align		8
        /*0010*/ 	.dword	_ZN39_INTERNAL_1ef5b6c4_4_k_cu_7a23c2e2_56464cuda3std3__45__cpo5beginE
	.align		8
        /*0018*/ 	.dword	_ZN39_INTERNAL_1ef5b6c4_4_k_cu_7a23c2e2_56464cuda3std3__45__cpo3endE
	.align		8
        /*0020*/ 	.dword	_ZN39_INTERNAL_1ef5b6c4_4_k_cu_7a23c2e2_56464cuda3std3__45__cpo6cbeginE
	.align		8
        /*0028*/ 	.dword	_ZN39_INTERNAL_1ef5b6c4_4_k_cu_7a23c2e2_56464cuda3std3__45__cpo4cendE
	.align		8
        /*0030*/ 	.dword	_ZN39_INTERNAL_1ef5b6c4_4_k_cu_7a23c2e2_56464cuda3std3__441_GLOBAL__N__1ef5b6c4_4_k_cu_7a23c2e2_56466ignoreE
	.align		8
        /*0038*/ 	.dword	_ZN39_INTERNAL_1ef5b6c4_4_k_cu_7a23c2e2_56464cuda3std3__419piecewise_constructE
	.align		8
        /*0040*/ 	.dword	_ZN39_INTERNAL_1ef5b6c4_4_k_cu_7a23c2e2_56464cuda3std3__48in_placeE
	.align		8
        /*0048*/ 	.dword	_ZN39_INTERNAL_1ef5b6c4_4_k_cu_7a23c2e2_56464cuda3std6ranges3__45__cpo4swapE
	.align		8
        /*0050*/ 	.dword	_ZN39_INTERNAL_1ef5b6c4_4_k_cu_7a23c2e2_56464cuda3std6ranges3__45__cpo9iter_moveE
	.align		8
        /*0058*/ 	.dword	_ZN39_INTERNAL_1ef5b6c4_4_k_cu_7a23c2e2_56464cute7productE
	.align		8
        /*0060*/ 	.dword	_ZN39_INTERNAL_1ef5b6c4_4_k_cu_7a23c2e2_56464cute1_E
	.align		8
        /*0068*/ 	.dword	$str$22
	.align		8
        /*0070*/ 	.dword	$str$23


//--------------------- .text._ZN7cutlass13device_kernelINS_4gemm6kernel13GemmUniversalIN4cute5tupleIJiiiiEEENS1_10collective13CollectiveMmaINS1_34MainloopSm90TmaGmmaWarpSpecializedILi5ENS5_IJNS4_1CILi2EEESB_NSA_ILi1EEEEEENS1_35KernelTmaWarpSpecializedCooperativeEEENS5_IJNSA_ILi128EEENSA_ILi64EEESH_EEEaNS5_IJlSC_lEEEaSJ_NS4_8TiledMMAINS4_8MMA_AtomIJNS4_4SM904GMMA26MMA_64x64x32_S32S8S8_SS_TNEEEENS4_6LayoutINS5_IJSB_SC_SC_EEENS5_IJSC_NSA_ILi0EEESS_EEEEENS5_IJNS4_10UnderscoreESV_SV_EEEEENS4_23SM90_TMA_LOAD_MULTICASTENS4_14ComposedLayoutINS4_7SwizzleILi2ELi4ELi3EEENS4_18smem_ptr_flag_bitsILi8EEENSQ_INS5_IJNSA_ILi8EEESH_EEENS5_IJSH_SC_EEEEEEEvNS4_8identityESY_S18_vS19_EENS_8epilogue10collective6detail29Sm90TmaWarpSpecializedAdapterINS1C_15DefaultEpilogueIaSJ_SJ_NS1B_6thread17LinearCombinationIaLi1EiiLNS1G_9ScaleType4KindE0ELNS_15FloatRoundStyleE2EaEENS1_15EpilogueDefaultEEEEEvvEEEEvNT_6ParamsE --------------------------
	.section	.text._ZN7cutlass13device_kernelINS_4gemm6kernel13GemmUniversalIN4cute5tupleIJiiiiEEENS1_10collective13CollectiveMmaINS1_34MainloopSm90TmaGmmaWarpSpecializedILi5ENS5_IJNS4_1CILi2EEESB_NSA_ILi1EEEEEENS1_35KernelTmaWarpSpecializedCooperativeEEENS5_IJNSA_ILi128EEENSA_ILi64EEESH_EEEaNS5_IJlSC_lEEEaSJ_NS4_8TiledMMAINS4_8MMA_AtomIJNS4_4SM904GMMA26MMA_64x64x32_S32S8S8_SS_TNEEEENS4_6LayoutINS5_IJSB_SC_SC_EEENS5_IJSC_NSA_ILi0EEESS_EEEEENS5_IJNS4_10UnderscoreESV_SV_EEEEENS4_23SM90_TMA_LOAD_MULTICASTENS4_14ComposedLayoutINS4_7SwizzleILi2ELi4ELi3EEENS4_18smem_ptr_flag_bitsILi8EEENSQ_INS5_IJNSA_ILi8EEESH_EEENS5_IJSH_SC_EEEEEEEvNS4_8identityESY_S18_vS19_EENS_8epilogue10collective6detail29Sm90TmaWarpSpecializedAdapterINS1C_15DefaultEpilogueIaSJ_SJ_NS1B_6thread17LinearCombinationIaLi1EiiLNS1G_9ScaleType4KindE0ELNS_15FloatRoundStyleE2EaEENS1_15EpilogueDefaultEEEEEvvEEEEvNT_6ParamsE,"ax",@progbits
	.align	128
.text._ZN7cutlass13device_kernelINS_4gemm6kernel13GemmUniversalIN4cute5tupleIJiiiiEEENS1_10collective13CollectiveMmaINS1_34MainloopSm90TmaGmmaWarpSpecializedILi5ENS5_IJNS4_1CILi2EEESB_NSA_ILi1EEEEEENS1_35KernelTmaWarpSpecializedCooperativeEEENS5_IJNSA_ILi128EEENSA_ILi64EEESH_EEEaNS5_IJlSC_lEEEaSJ_NS4_8TiledMMAINS4_8MMA_AtomIJNS4_4SM904GMMA26MMA_64x64x32_S32S8S8_SS_TNEEEENS4_6LayoutINS5_IJSB_SC_SC_EEENS5_IJSC_NSA_ILi0EEESS_EEEEENS5_IJNS4_10UnderscoreESV_SV_EEEEENS4_23SM90_TMA_LOAD_MULTICASTENS4_14ComposedLayoutINS4_7SwizzleILi2ELi4ELi3EEENS4_18smem_ptr_flag_bitsILi8EEENSQ_INS5_IJNSA_ILi8EEESH_EEENS5_IJSH_SC_EEEEEEEvNS4_8identityESY_S18_vS19_EENS_8epilogue10collective6detail29Sm90TmaWarpSpecializedAdapterINS1C_15DefaultEpilogueIaSJ_SJ_NS1B_6thread17LinearCombinationIaLi1EiiLNS1G_9ScaleType4KindE0ELNS_15FloatRoundStyleE2EaEENS1_15EpilogueDefaultEEEEEvvEEEEvNT_6ParamsE:
        .type           _ZN7cutlass13device_kernelINS_4gemm6kernel13GemmUniversalIN4cute5tupleIJiiiiEEENS1_10collective13CollectiveMmaINS1_34MainloopSm90TmaGmmaWarpSpecializedILi5ENS5_IJNS4_1CILi2EEESB_NSA_ILi1EEEEEENS1_35KernelTmaWarpSpecializedCooperativeEEENS5_IJNSA_ILi128EEENSA_ILi64EEESH_EEEaNS5_IJlSC_lEEEaSJ_NS4_8TiledMMAINS4_8MMA_AtomIJNS4_4SM904GMMA26MMA_64x64x32_S32S8S8_SS_TNEEEENS4_6LayoutINS5_IJSB_SC_SC_EEENS5_IJSC_NSA_ILi0EEESS_EEEEENS5_IJNS4_10UnderscoreESV_SV_EEEEENS4_23SM90_TMA_LOAD_MULTICASTENS4_14ComposedLayoutINS4_7SwizzleILi2ELi4ELi3EEENS4_18smem_ptr_flag_bitsILi8EEENSQ_INS5_IJNSA_ILi8EEESH_EEENS5_IJSH_SC_EEEEEEEvNS4_8identityESY_S18_vS19_EENS_8epilogue10collective6detail29Sm90TmaWarpSpecializedAdapterINS1C_15DefaultEpilogueIaSJ_SJ_NS1B_6thread17LinearCombinationIaLi1EiiLNS1G_9ScaleType4KindE0ELNS_15FloatRoundStyleE2EaEENS1_15EpilogueDefaultEEEEEvvEEEEvNT_6ParamsE,@function
        .size           _ZN7cutlass13device_kernelINS_4gemm6kernel13GemmUniversalIN4cute5tupleIJiiiiEEENS1_10collective13CollectiveMmaINS1_34MainloopSm90TmaGmmaWarpSpecializedILi5ENS5_IJNS4_1CILi2EEESB_NSA_ILi1EEEEEENS1_35KernelTmaWarpSpecializedCooperativeEEENS5_IJNSA_ILi128EEENSA_ILi64EEESH_EEEaNS5_IJlSC_lEEEaSJ_NS4_8TiledMMAINS4_8MMA_AtomIJNS4_4SM904GMMA26MMA_64x64x32_S32S8S8_SS_TNEEEENS4_6LayoutINS5_IJSB_SC_SC_EEENS5_IJSC_NSA_ILi0EEESS_EEEEENS5_IJNS4_10UnderscoreESV_SV_EEEEENS4_23SM90_TMA_LOAD_MULTICASTENS4_14ComposedLayoutINS4_7SwizzleILi2ELi4ELi3EEENS4_18smem_ptr_flag_bitsILi8EEENSQ_INS5_IJNSA_ILi8EEESH_EEENS5_IJSH_SC_EEEEEEEvNS4_8identityESY_S18_vS19_EENS_8epilogue10collective6detail29Sm90TmaWarpSpecializedAdapterINS1C_15DefaultEpilogueIaSJ_SJ_NS1B_6thread17LinearCombinationIaLi1EiiLNS1G_9ScaleType4KindE0ELNS_15FloatRoundStyleE2EaEENS1_15EpilogueDefaultEEEEEvvEEEEvNT_6ParamsE,(.L_x_141 - _ZN7cutlass13device_kernelINS_4gemm6kernel13GemmUniversalIN4cute5tupleIJiiiiEEENS1_10collective13CollectiveMmaINS1_34MainloopSm90TmaGmmaWarpSpecializedILi5ENS5_IJNS4_1CILi2EEESB_NSA_ILi1EEEEEENS1_35KernelTmaWarpSpecializedCooperativeEEENS5_IJNSA_ILi128EEENSA_ILi64EEESH_EEEaNS5_IJlSC_lEEEaSJ_NS4_8TiledMMAINS4_8MMA_AtomIJNS4_4SM904GMMA26MMA_64x64x32_S32S8S8_SS_TNEEEENS4_6LayoutINS5_IJSB_SC_SC_EEENS5_IJSC_NSA_ILi0EEESS_EEEEENS5_IJNS4_10UnderscoreESV_SV_EEEEENS4_23SM90_TMA_LOAD_MULTICASTENS4_14ComposedLayoutINS4_7SwizzleILi2ELi4ELi3EEENS4_18smem_ptr_flag_bitsILi8EEENSQ_INS5_IJNSA_ILi8EEESH_EEENS5_IJSH_SC_EEEEEEEvNS4_8identityESY_S18_vS19_EENS_8epilogue10collective6detail29Sm90TmaWarpSpecializedAdapterINS1C_15DefaultEpilogueIaSJ_SJ_NS1B_6thread17LinearCombinationIaLi1EiiLNS1G_9ScaleType4KindE0ELNS_15FloatRoundStyleE2EaEENS1_15EpilogueDefaultEEEEEvvEEEEvNT_6ParamsE)
        .other          _ZN7cutlass13device_kernelINS_4gemm6kernel13GemmUniversalIN4cute5tupleIJiiiiEEENS1_10collective13CollectiveMmaINS1_34MainloopSm90TmaGmmaWarpSpecializedILi5ENS5_IJNS4_1CILi2EEESB_NSA_ILi1EEEEEENS1_35KernelTmaWarpSpecializedCooperativeEEENS5_IJNSA_ILi128EEENSA_ILi64EEESH_EEEaNS5_IJlSC_lEEEaSJ_NS4_8TiledMMAINS4_8MMA_AtomIJNS4_4SM904GMMA26MMA_64x64x32_S32S8S8_SS_TNEEEENS4_6LayoutINS5_IJSB_SC_SC_EEENS5_IJSC_NSA_ILi0EEESS_EEEEENS5_IJNS4_10UnderscoreESV_SV_EEEEENS4_23SM90_TMA_LOAD_MULTICASTENS4_14ComposedLayoutINS4_7SwizzleILi2ELi4ELi3EEENS4_18smem_ptr_flag_bitsILi8EEENSQ_INS5_IJNSA_ILi8EEESH_EEENS5_IJSH_SC_EEEEEEEvNS4_8identityESY_S18_vS19_EENS_8epilogue10collective6detail29Sm90TmaWarpSpecializedAdapterINS1C_15DefaultEpilogueIaSJ_SJ_NS1B_6thread17LinearCombinationIaLi1EiiLNS1G_9ScaleType4KindE0ELNS_15FloatRoundStyleE2EaEENS1_15EpilogueDefaultEEEEEvvEEEEvNT_6ParamsE,@"STO_CUDA_ENTRY STV_DEFAULT"
_ZN7cutlass13device_kernelINS_4gemm6kernel13GemmUniversalIN4cute5tupleIJiiiiEEENS1_10collective13CollectiveMmaINS1_34MainloopSm90TmaGmmaWarpSpecializedILi5ENS5_IJNS4_1CILi2EEESB_NSA_ILi1EEEEEENS1_35KernelTmaWarpSpecializedCooperativeEEENS5_IJNSA_ILi128EEENSA_ILi64EEESH_EEEaNS5_IJlSC_lEEEaSJ_NS4_8TiledMMAINS4_8MMA_AtomIJNS4_4SM904GMMA26MMA_64x64x32_S32S8S8_SS_TNEEEENS4_6LayoutINS5_IJSB_SC_SC_EEENS5_IJSC_NSA_ILi0EEESS_EEEEENS5_IJNS4_10UnderscoreESV_SV_EEEEENS4_23SM90_TMA_LOAD_MULTICASTENS4_14ComposedLayoutINS4_7SwizzleILi2ELi4ELi3EEENS4_18smem_ptr_flag_bitsILi8EEENSQ_INS5_IJNSA_ILi8EEESH_EEENS5_IJSH_SC_EEEEEEEvNS4_8identityESY_S18_vS19_EENS_8epilogue10collective6detail29Sm90TmaWarpSpecializedAdapterINS1C_15DefaultEpilogueIaSJ_SJ_NS1B_6thread17LinearCombinationIaLi1EiiLNS1G_9ScaleType4KindE0ELNS_15FloatRoundStyleE2EaEENS1_15EpilogueDefaultEEEEEvvEEEEvNT_6ParamsE:
[----:B------:R-:W0:Y:S01]  /*0000*/  LDC R1, c[0x0][0x28] ;  /* 0x00000a00ff017b82 */ /* 0x000e220000000800 */
[----:B------:R-:W1:Y:S01]  /*0010*/  S2R R18, SR_TID.X ;  /* 0x0000000000127919 */ /* 0x000e620000002100 */
[----:B------:R-:W-:Y:S01]  /*0020*/  ELECT P0, URZ, PT ;  /* 0x00000000003f782f */ /* 0x000fe20003800000 */
[----:B------:R-:W-:Y:S01]  /*0030*/  BSSY B0, `(.L_x_0) ;  /* 0x000000f000007945 */ /* 0x000fe20003800000 */
[--C-:B-1----:R-:W-:Y:S02]  /*0040*/  SHF.R.U32.HI R0, RZ, 0x5, R18.reuse ;  /* 0x00000005ff007819 */ /* 0x102fe40000011612 */
[----:B------:R-:W-:-:S03]  /*0050*/  SHF.R.U32.HI R3, RZ, 0x7, R18 ;  /* 0x00000007ff037819 */ /* 0x000fc60000011612 */
[----:B------:R-:W1:Y:S04]  /*0060*/  SHFL.IDX PT, R2, R0, RZ, 0x1f ;  /* 0x00001fff00027589 */ /* 0x000e6800000e0000 */
[----:B------:R2:W3:Y:S01]  /*0070*/  SHFL.IDX PT, R5, R3, RZ, 0x1f ;  /* 0x00001fff03057589 */ /* 0x0004e200000e0000 */
[----:B-1----:R-:W-:-:S13]  /*0080*/  ISETP.NE.OR P0, PT, R2, RZ, !P0 ;  /* 0x000000ff0200720c */ /* 0x002fda0004705670 */
[----:B0-23--:R-:W-:Y:S05]  /*0090*/  @P0 BRA `(.L_x_1) ;  /* 0x0000000000200947 */ /* 0x00dfea0003800000 */
[----:B------:R-:W-:Y:S02]  /*00a0*/  ULDC.64 UR4, c[0x0][0x198] ;  /* 0x0000660000047ab9 */ /* 0x000fe40000000a00 */
[----:B------:R-:W-:Y:S02]  /*00b0*/  UIADD3 UR6, UP0, UR4, 0xf0, URZ ;  /* 0x000000f004067890 */ /* 0x000fe4000ff1e03f */
[----:B------:R-:W-:Y:S02]  /*00c0*/  UIADD3 UR4, UP1, UR4, 0x1f0, URZ ;  /* 0x000001f004047890 */ /* 0x000fe4000ff3e03f */
[----:B------:R-:W-:Y:S02]  /*00d0*/  UIADD3.X UR7, URZ, UR5, URZ, UP0, !UPT ;  /* 0x000000053f077290 */ /* 0x000fe400087fe43f */
[----:B------:R-:W-:-:S07]  /*00e0*/  UIADD3.X UR5, URZ, UR5, URZ, UP1, !UPT ;  /* 0x000000053f057290 */ /* 0x000fce0008ffe43f */
[----:B------:R0:W-:Y:S02]  /*00f0*/  UTMACCTL.PF [UR6] ;  /* 0x00000000060079b9 */ /* 0x0001e40008040000 */
[----:B------:R0:W-:Y:S02]  /*0100*/  UTMACCTL.PF [UR4] ;  /* 0x00000000040079b9 */ /* 0x0001e40008040000 */
[----:B0-----:R-:W-:Y:S01]  /*0110*/  NOP ;  /* 0x0000000000007918 */ /* 0x001fe20000000000 */
.L_x_1:
[----:B------:R-:W-:Y:S05]  /*0120*/  BSYNC B0 ;  /* 0x0000000000007941 */ /* 0x000fea0003800000 */
.L_x_0:
[----:B------:R-:W0:Y:S02]  /*0130*/  SHFL.IDX PT, R3, R0, RZ, 0x1f ;  /* 0x00001fff00037589 */ /* 0x000e2400000e0000 */
[----:B0-----:R-:W-:-:S13]  /*0140*/  ISETP.NE.AND P0, PT, R3, RZ, PT ;  /* 0x000000ff0300720c */ /* 0x001fda0003f05270 */
[----:B------:R-:W-:Y:S05]  /*0150*/  @P0 BRA `(.L_x_2) ;  /* 0x0000000000600947 */ /* 0x000fea0003800000 */
[----:B------:R-:W0:Y:S01]  /*0160*/  S2UR UR8, SR_CgaCtaId ;  /* 0x00000000000879c3 */ /* 0x000e220000008800 */
[----:B------:R-:W-:Y:S01]  /*0170*/  UMOV UR4, 0x400 ;  /* 0x0000040000047882 */ /* 0x000fe20000000000 */
[----:B------:R-:W-:Y:S01]  /*0180*/  UMOV UR5, 0x1 ;  /* 0x0000000100057882 */ /* 0x000fe20000000000 */
[----:B------:R-:W-:Y:S01]  /*0190*/  UMOV UR6, 0x6 ;  /* 0x0000000600067882 */ /* 0x000fe20000000000 */
[----:B------:R-:W-:Y:S01]  /*01a0*/  ELECT P0, URZ, PT ;  /* 0x00000000003f782f */ /* 0x000fe20003800000 */
[----:B------:R-:W-:-:S04]  /*01b0*/  UIADD3 UR6, -UR6, 0x100000, URZ ;  /* 0x0010000006067890 */ /* 0x000fc8000fffe13f */
[----:B------:R-:W-:Y:S02]  /*01c0*/  USHF.L.U32 UR7, UR6, 0xb, URZ ;  /* 0x0000000b06077899 */ /* 0x000fe4000800063f */
[----:B------:R-:W-:Y:S02]  /*01d0*/  USHF.L.U32 UR6, UR6, 0x1, URZ ;  /* 0x0000000106067899 */ /* 0x000fe4000800063f */
[----:B0-----:R-:W-:Y:S02]  /*01e0*/  ULEA UR8, UR8, UR4, 0x18 ;  /* 0x0000000408087291 */ /* 0x001fe4000f8ec03f */
[----:B------:R-:W-:-:S04]  /*01f0*/  UIADD3 UR4, -UR5, 0x100000, URZ ;  /* 0x0010000005047890 */ /* 0x000fc8000fffe13f */
[----:B------:R-:W-:Y:S02]  /*0200*/  USHF.L.U32 UR5, UR4, 0xb, URZ ;  /* 0x0000000b04057899 */ /* 0x000fe4000800063f */
[----:B------:R-:W-:Y:S01]  /*0210*/  USHF.L.U32 UR4, UR4, 0x1, URZ ;  /* 0x0000000104047899 */ /* 0x000fe2000800063f */
[----:B------:R-:W0:Y:S11]  /*0220*/  FENCE.VIEW.ASYNC.S ;  /* 0x00000000000073c6 */ /* 0x000e360000000000 */
[----:B0-----:R0:W1:Y:S01]  /*0230*/  SYNCS.EXCH.64 URZ, [UR8], UR4 ;  /* 0x00000004083f75b2 */ /* 0x0010620008000100 */
[----:B------:R0:W2:Y:S01]  /*0240*/  SYNCS.EXCH.64 URZ, [UR8+0x28], UR6 ;  /* 0x00002806083f75b2 */ /* 0x0000a20008000100 */
[----:B------:R0:W3:Y:S01]  /*0250*/  SYNCS.EXCH.64 URZ, [UR8+0x8], UR4 ;  /* 0x00000804083f75b2 */ /* 0x0000e20008000100 */
[----:B------:R0:W4:Y:S01]  /*0260*/  SYNCS.EXCH.64 URZ, [UR8+0x30], UR6 ;  /* 0x00003006083f75b2 */ /* 0x0001220008000100 */
[----:B------:R0:W0:Y:S01]  /*0270*/  SYNCS.EXCH.64 URZ, [UR8+0x10], UR4 ;  /* 0x00001004083f75b2 */ /* 0x0000220008000100 */
[----:B------:R0:W0:Y:S01]  /*0280*/  SYNCS.EXCH.64 URZ, [UR8+0x38], UR6 ;  /* 0x00003806083f75b2 */ /* 0x0000220008000100 */
[----:B------:R0:W0:Y:S01]  /*0290*/  SYNCS.EXCH.64 URZ, [UR8+0x18], UR4 ;  /* 0x00001804083f75b2 */ /* 0x0000220008000100 */
[----:B------:R0:W0:Y:S01]  /*02a0*/  SYNCS.EXCH.64 URZ, [UR8+0x40], UR6 ;  /* 0x00004006083f75b2 */ /* 0x0000220008000100 */
[----:B------:R0:W0:Y:S01]  /*02b0*/  SYNCS.EXCH.64 URZ, [UR8+0x20], UR4 ;  /* 0x00002004083f75b2 */ /* 0x0000220008000100 */
[----:B------:R0:W0:Y:S01]  /*02c0*/  SYNCS.EXCH.64 URZ, [UR8+0x48], UR6 ;  /* 0x00004806083f75b2 */ /* 0x0000220008000100 */
[----:B------:R-:W-:Y:S01]  /*02d0*/  NOP ;  /* 0x0000000000007918 */ /* 0x000fe20000000000 */
.L_x_2:
[----:B------:R-:W-:Y:S01]  /*02e0*/  SHF.R.S32.HI R7, RZ, 0x1f, R18 ;  /* 0x0000001fff077819 */ /* 0x000fe20000011412 */
[----:B------:R-:W5:Y:S01]  /*02f0*/  SHFL.IDX PT, R0, R0, RZ, 0x1f ;  /* 0x00001fff00007589 */ /* 0x000f6200000e0000 */
[----:B0-----:R-:W0:Y:S01]  /*0300*/  S2UR UR8, SR_CTAID.X ;  /* 0x00000000000879c3 */ /* 0x001e220000002500 */
[----:B------:R-:W-:Y:S02]  /*0310*/  ELECT P0, URZ, PT ;  /* 0x00000000003f782f */ /* 0x000fe40003800000 */
[----:B------:R-:W-:Y:S01]  /*0320*/  LEA.HI R7, R7, R18, RZ, 0x7 ;  /* 0x0000001207077211 */ /* 0x000fe200078f38ff */
[----:B------:R-:W1:Y:S01]  /*0330*/  S2R R4, SR_CTAID.Y ;  /* 0x0000000000047919 */ /* 0x000e620000002600 */
[----:B------:R-:W-:Y:S01]  /*0340*/  SHF.R.S32.HI R8, RZ, 0x1f, R3 ;  /* 0x0000001fff087819 */ /* 0x000fe20000011403 */
[----:B------:R-:W-:Y:S01]  /*0350*/  ULDC UR4, c[0x0][0x150] ;  /* 0x0000540000047ab9 */ /* 0x000fe20000000800 */
[----:B------:R-:W-:Y:S01]  /*0360*/  LOP3.LUT R7, R7, 0xffffff80, RZ, 0xc0, !PT ;  /* 0xffffff8007077812 */ /* 0x000fe200078ec0ff */
[----:B------:R-:W-:Y:S01]  /*0370*/  NOP ;  /* 0x0000000000007918 */ /* 0x000fe20000000000 */
[----:B------:R-:W-:Y:S01]  /*0380*/  LEA.HI R8, R8, R3, RZ, 0x2 ;  /* 0x0000000308087211 */ /* 0x000fe200078f10ff */
[----:B------:R-:W2:Y:S01]  /*0390*/  LDC R10, c[0x0][0x144] ;  /* 0x00005100ff0a7b82 */ /* 0x000ea20000000800 */
[----:B------:R-:W-:Y:S01]  /*03a0*/  NOP ;  /* 0x0000000000007918 */ /* 0x000fe20000000000 */
[----:B------:R-:W-:Y:S01]  /*03b0*/  IMAD.IADD R6, R18, 0x1, -R7 ;  /* 0x0000000112067824 */ /* 0x000fe200078e0a07 */
[----:B------:R-:W-:Y:S01]  /*03c0*/  LOP3.LUT R8, R8, 0x3ffffffc, RZ, 0xc0, !PT ;  /* 0x3ffffffc08087812 */ /* 0x000fe200078ec0ff */
[----:B------:R-:W-:Y:S01]  /*03d0*/  IMAD.MOV.U32 R23, RZ, RZ, 0x1 ;  /* 0x00000001ff177424 */ /* 0x000fe200078e00ff */
[----:B------:R-:W-:-:S02]  /*03e0*/  ISETP.NE.AND P3, PT, R5, RZ, PT ;  /* 0x000000ff0500720c */ /* 0x000fc40003f65270 */
[----:B------:R-:W-:Y:S01]  /*03f0*/  SHF.R.S32.HI R7, RZ, 0x1f, R6 ;  /* 0x0000001fff077819 */ /* 0x000fe20000011406 */
[----:B------:R-:W-:Y:S01]  /*0400*/  IMAD.IADD R8, R3, 0x1, -R8 ;  /* 0x0000000103087824 */ /* 0x000fe200078e0a08 */
[----:B------:R-:W3:Y:S02]  /*0410*/  LDC R13, c[0x0][0x140] ;  /* 0x00005000ff0d7b82 */ /* 0x000ee40000000800 */
[----:B------:R-:W-:Y:S02]  /*0420*/  LEA.HI R7, R7, R6, RZ, 0x3 ;  /* 0x0000000607077211 */ /* 0x000fe400078f18ff */
[----:B-----5:R-:W-:Y:S02]  /*0430*/  ISETP.NE.OR P0, PT, R0, RZ, !P0 ;  /* 0x000000ff0000720c */ /* 0x020fe40004705670 */
[--C-:B------:R-:W-:Y:S02]  /*0440*/  SHF.R.S32.HI R0, RZ, 0x3, R7.reuse ;  /* 0x00000003ff007819 */ /* 0x100fe40000011407 */
[----:B------:R-:W-:-:S02]  /*0450*/  SHF.R.S32.HI R7, RZ, 0x1f, R7 ;  /* 0x0000001fff077819 */ /* 0x000fc40000011407 */
[----:B0-----:R-:W-:Y:S02]  /*0460*/  I2FP.F32.U32 R9, UR8 ;  /* 0x0000000800097c45 */ /* 0x001fe40008201000 */
[----:B------:R-:W-:-:S03]  /*0470*/  LEA.HI R7, R7, R0, RZ, 0x2 ;  /* 0x0000000007077211 */ /* 0x000fc600078f10ff */
[----:B------:R-:W-:Y:S01]  /*0480*/  FMUL R9, R9, UR4 ;  /* 0x0000000409097c20 */ /* 0x000fe20008400000 */
[----:B------:R-:W-:Y:S01]  /*0490*/  LOP3.LUT R7, R7, 0xfffffffc, RZ, 0xc0, !PT ;  /* 0xfffffffc07077812 */ /* 0x000fe200078ec0ff */
[----:B------:R-:W-:Y:S01]  /*04a0*/  VOTEU.ALL UP0, P0 ;  /* 0x00000000003f7886 */ /* 0x000fe20000000000 */
[----:B-1----:R-:W-:Y:S01]  /*04b0*/  I2FP.F32.U32 R3, R4 ;  /* 0x0000000400037245 */ /* 0x002fe20000201000 */
[----:B------:R-:W-:Y:S01]  /*04c0*/  ULDC UR4, c[0x0][0x154] ;  /* 0x0000550000047ab9 */ /* 0x000fe20000000800 */
[----:B------:R-:W-:Y:S01]  /*04d0*/  VOTEU.ALL UP1, P0 ;  /* 0x00000000003f7886 */ /* 0x000fe20000020000 */
[----:B------:R-:W0:Y:S01]  /*04e0*/  F2I.U32.TRUNC.NTZ R9, R9 ;  /* 0x0000000900097305 */ /* 0x000e22000020f000 */
[----:B------:R-:W-:Y:S01]  /*04f0*/  IMAD.IADD R7, R0, 0x1, -R7 ;  /* 0x0000000100077824 */ /* 0x000fe200078e0a07 */
[----:B------:R-:W1:Y:S01]  /*0500*/  @!UP0 S2UR UR7, SR_CgaCtaId ;  /* 0x00000000000789c3 */ /* 0x000e620000008800 */
[----:B------:R-:W-:Y:S01]  /*0510*/  FMUL R12, R3, UR4 ;  /* 0x00000004030c7c20 */ /* 0x000fe20008400000 */
[----:B------:R-:W-:Y:S01]  /*0520*/  UMOV UR4, 0x20 ;  /* 0x0000002000047882 */ /* 0x000fe20000000000 */
[----:B------:R-:W-:Y:S01]  /*0530*/  IMAD R8, R8, 0x4, R7 ;  /* 0x0000000408087824 */ /* 0x000fe200078e0207 */
[----:B------:R-:W-:Y:S01]  /*0540*/  @!UP0 UMOV UR6, 0x400 ;  /* 0x0000040000068882 */ /* 0x000fe20000000000 */
[----:B------:R-:W-:-:S04]  /*0550*/  @!UP0 UIADD3 UR4, -UR4, 0x100000, URZ ;  /* 0x0010000004048890 */ /* 0x000fc8000fffe13f */
[----:B------:R-:W-:Y:S02]  /*0560*/  @!UP0 USHF.L.U32 UR5, UR4, 0xb, URZ ;  /* 0x0000000b04058899 */ /* 0x000fe4000800063f */
[----:B------:R-:W-:Y:S01]  /*0570*/  @!UP0 USHF.L.U32 UR4, UR4, 0x1, URZ ;  /* 0x0000000104048899 */ /* 0x000fe2000800063f */
[----:B---3--:R-:W-:Y:S01]  /*0580*/  ISETP.EQ.U32.AND P2, PT, R13, 0x1, PT ;  /* 0x000000010d00780c */ /* 0x008fe20003f42070 */
[----:B------:R-:W3:Y:S01]  /*0590*/  F2I.U32.TRUNC.NTZ R12, R12 ;  /* 0x0000000c000c7305 */ /* 0x000ee2000020f000 */
[----:B------:R-:W-:Y:S01]  /*05a0*/  LEA.HI R0, R8, R8, RZ, 0x1 ;  /* 0x0000000808007211 */ /* 0x000fe200078f08ff */
[----:B------:R-:W5:Y:S03]  /*05b0*/  LDC R7, c[0x0][0x148] ;  /* 0x00005200ff077b82 */ /* 0x000f660000000800 */
[----:B------:R-:W-:Y:S01]  /*05c0*/  LOP3.LUT R11, R0, 0xfffffffe, RZ, 0xc0, !PT ;  /* 0xfffffffe000b7812 */ /* 0x000fe200078ec0ff */
[----:B0-----:R-:W-:Y:S01]  /*05d0*/  IMAD.MOV R15, RZ, RZ, -R9 ;  /* 0x000000ffff0f7224 */ /* 0x001fe200078e0a09 */
[----:B------:R-:W-:-:S03]  /*05e0*/  SHF.R.S32.HI R9, RZ, 0x1f, R2 ;  /* 0x0000001fff097819 */ /* 0x000fc60000011402 */
[----:B--2---:R-:W-:Y:S01]  /*05f0*/  IMAD R3, R10, R15, UR8 ;  /* 0x000000080a037e24 */ /* 0x004fe2000f8e020f */
[----:B------:R-:W-:Y:S01]  /*0600*/  LEA.HI R9, R9, R2, RZ, 0x2 ;  /* 0x0000000209097211 */ /* 0x000fe200078f10ff */
[C---:B------:R-:W-:Y:S02]  /*0610*/  IMAD.IADD R0, R8.reuse, 0x1, -R11 ;  /* 0x0000000108007824 */ /* 0x040fe400078e0a0b */
[----:B------:R-:W-:Y:S01]  /*0620*/  IMAD.SHL.U32 R11, R8, 0x4, RZ ;  /* 0x00000004080b7824 */ /* 0x000fe200078e00ff */
[----:B------:R-:W-:Y:S01]  /*0630*/  LOP3.LUT R9, R9, 0xfffffffc, RZ, 0xc0, !PT ;  /* 0xfffffffc09097812 */ /* 0x000fe200078ec0ff */
[----:B---3--:R-:W-:Y:S01]  /*0640*/  IMAD.MOV R21, RZ, RZ, -R12 ;  /* 0x000000ffff157224 */ /* 0x008fe200078e0a0c */
[----:B------:R-:W-:Y:S01]  /*0650*/  ISETP.NE.AND P4, PT, R0, R3, PT ;  /* 0x000000030000720c */ /* 0x000fe20003f85270 */
[----:B-1----:R-:W-:Y:S01]  /*0660*/  @!UP0 ULEA UR6, UR7, UR6, 0x18 ;  /* 0x0000000607068291 */ /* 0x002fe2000f8ec03f */
[----:B------:R-:W-:Y:S01]  /*0670*/  LOP3.LUT R22, R8, 0xc, R11, 0x78, !PT ;  /* 0x0000000c08167812 */ /* 0x000fe200078e780b */
[----:B------:R-:W-:Y:S01]  /*0680*/  IMAD.IADD R0, R2, 0x1, -R9 ;  /* 0x0000000102007824 */ /* 0x000fe200078e0a09 */
[----:B------:R-:W-:Y:S01]  /*0690*/  VOTEU.ALL UP0, P0 ;  /* 0x00000000003f7886 */ /* 0x000fe20000000000 */
[----:B------:R-:W-:Y:S01]  /*06a0*/  LOP3.LUT P0, RZ, R6, 0x7, RZ, 0xc0, !PT ;  /* 0x0000000706ff7812 */ /* 0x000fe2000780c0ff */
[----:B------:R-:W-:-:S02]  /*06b0*/  VIADD R6, R5, 0xffffffff ;  /* 0xffffffff05067836 */ /* 0x000fc40000000000 */
[----:B------:R-:W-:Y:S01]  /*06c0*/  ISETP.NE.AND P1, PT, R0, 0x3, PT ;  /* 0x000000030000780c */ /* 0x000fe20003f25270 */
[----:B-----5:R-:W-:Y:S01]  /*06d0*/  IMAD R9, R7, R21, R4 ;  /* 0x0000001507097224 */ /* 0x020fe200078e0204 */
[----:B------:R-:W-:Y:S02]  /*06e0*/  ISETP.LT.U32.AND P0, PT, R22, 0x4, !P0 ;  /* 0x000000041600780c */ /* 0x000fe40004701070 */
[----:B------:R-:W-:Y:S01]  /*06f0*/  ISETP.EQ.OR P1, PT, R0, RZ, !P1 ;  /* 0x000000ff0000720c */ /* 0x000fe20004f22670 */
[----:B------:R-:W0:Y:S02]  /*0700*/  FENCE.VIEW.ASYNC.S ;  /* 0x00000000000073c6 */ /* 0x000e240000000000 */
[----:B0-----:R0:W1:Y:S01]  /*0710*/  @!UP0 SYNCS.EXCH.64 URZ, [UR6+0x60], UR4 ;  /* 0x00006004063f85b2 */ /* 0x0010620008000100 */
[----:B------:R-:W-:Y:S02]  /*0720*/  @P4 LEA.HI R2, R22, R22, RZ, 0x1 ;  /* 0x0000001616024211 */ /* 0x000fe400078f08ff */
[----:B------:R-:W-:-:S02]  /*0730*/  ISETP.EQ.AND P1, PT, R5, RZ, P1 ;  /* 0x000000ff0500720c */ /* 0x000fc40000f22270 */
[----:B------:R-:W-:Y:S02]  /*0740*/  @P4 SHF.R.S32.HI R2, RZ, 0x1, R2 ;  /* 0x00000001ff024819 */ /* 0x000fe40000011402 */
[----:B------:R-:W-:Y:S02]  /*0750*/  ISETP.GE.U32.AND P6, PT, R6, 0x2, PT ;  /* 0x000000020600780c */ /* 0x000fe40003fc6070 */
[----:B------:R-:W-:Y:S02]  /*0760*/  @P4 ISETP.NE.AND P5, PT, R2, R9, PT ;  /* 0x000000090200420c */ /* 0x000fe40003fa5270 */
[----:B------:R-:W-:Y:S02]  /*0770*/  SEL R2, RZ, 0x1, !P0 ;  /* 0x00000001ff027807 */ /* 0x000fe40004000000 */
[----:B------:R-:W-:Y:S02]  /*0780*/  @P4 SEL R23, RZ, 0x1, P5 ;  /* 0x00000001ff174807 */ /* 0x000fe40002800000 */
[----:B------:R-:W-:Y:S01]  /*0790*/  SEL R19, RZ, 0x1, !P1 ;  /* 0x00000001ff137807 */ /* 0x000fe20004800000 */
[----:B------:R0:W2:Y:S01]  /*07a0*/  @!UP1 SYNCS.EXCH.64 URZ, [UR6+0x68], UR4 ;  /* 0x00006804063f95b2 */ /* 0x0000a20008000100 */
[----:B------:R-:W-:Y:S01]  /*07b0*/  LOP3.LUT R23, R23, R2, RZ, 0xc0, !PT ;  /* 0x0000000217177212 */ /* 0x000fe200078ec0ff */
[----:B------:R-:W-:Y:S01]  /*07c0*/  NOP ;  /* 0x0000000000007918 */ /* 0x000fe20000000000 */
[----:B------:R-:W-:Y:S01]  /*07d0*/  SEL R19, R19, 0x2, P6 ;  /* 0x0000000213137807 */ /* 0x000fe20003000000 */
[----:B------:R-:W-:Y:S06]  /*07e0*/  @!P2 BRA `(.L_x_3) ;  /* 0x000000000008a947 */ /* 0x000fec0003800000 */
[----:B-12-4-:R-:W-:Y:S01]  /*07f0*/  UCGABAR_ARV ;  /* 0x00000000000079c7 */ /* 0x016fe20008000000 */
[----:B------:R-:W-:Y:S05]  /*0800*/  BRA `(.L_x_4) ;  /* 0x0000000000047947 */ /* 0x000fea0003800000 */
.L_x_3:
[----:B-12-4-:R-:W-:Y:S01]  /*0810*/  NOP ;  /* 0x0000000000007918 */ /* 0x016fe20000000000 */
.L_x_4:
[----:B------:R-:W1:Y:S01]  /*0820*/  LDC R2, c[0x0][0x65c] ;  /* 0x00019700ff027b82 */ /* 0x000e620000000800 */
[----:B------:R-:W-:Y:S02]  /*0830*/  IMAD.U32 R8, RZ, RZ, UR8 ;  /* 0x00000008ff087e24 */ /* 0x000fe4000f8e00ff */
[----:B------:R-:W-:Y:S01]  /*0840*/  IMAD.MOV.U32 R9, RZ, RZ, RZ ;  /* 0x000000ffff097224 */ /* 0x000fe200078e00ff */
[----:B-1----:R-:W-:-:S04]  /*0850*/  ISETP.NE.AND P1, PT, R2, 0x1, PT ;  /* 0x000000010200780c */ /* 0x002fc80003f25270 */
[----:B------:R-:W-:-:S09]  /*0860*/  P2R R5, PR, RZ, 0x2 ;  /* 0x00000002ff057803 */ /* 0x000fd20000000000 */
[----:B------:R-:W1:Y:S01]  /*0870*/  @P1 LDC R17, c[0x0][0x10] ;  /* 0x00000400ff111b82 */ /* 0x000e620000000800 */
[----:B------:R-:W-:Y:S02]  /*0880*/  @P1 IMAD.MOV.U32 R5, RZ, RZ, RZ ;  /* 0x000000ffff051224 */ /* 0x000fe400078e00ff */
[----:B------:R-:W-:-:S05]  /*0890*/  @P1 IMAD.MOV.U32 R13, RZ, RZ, RZ ;  /* 0x000000ffff0d1224 */ /* 0x000fca00078e00ff */
[----:B------:R-:W2:Y:S01]  /*08a0*/  @!P1 LDC R11, c[0x0][0xc] ;  /* 0x00000300ff0b9b82 */ /* 0x000ea20000000800 */
[----:B-1----:R-:W-:-:S04]  /*08b0*/  @P1 IMAD.WIDE.U32 R16, R17, UR8, R4 ;  /* 0x0000000811101c25 */ /* 0x002fc8000f8e0004 */
[----:B------:R-:W-:Y:S02]  /*08c0*/  @P1 IMAD.IADD R17, R17, 0x1, R13 ;  /* 0x0000000111111824 */ /* 0x000fe400078e020d */
[----:B--2---:R-:W-:-:S04]  /*08d0*/  @!P1 IMAD.WIDE.U32 R8, R4, R11, R8 ;  /* 0x0000000b04089225 */ /* 0x004fc800078e0008 */
[----:B------:R-:W-:Y:S02]  /*08e0*/  @!P1 IMAD.MOV.U32 R16, RZ, RZ, R8 ;  /* 0x000000ffff109224 */ /* 0x000fe400078e0008 */
[----:B------:R-:W-:Y:S01]  /*08f0*/  @!P1 IMAD.MOV.U32 R17, RZ, RZ, R9 ;  /* 0x000000ffff119224 */ /* 0x000fe200078e0009 */
[----:B------:R-:W-:Y:S06]  /*0900*/  @!P2 BRA `(.L_x_5) ;  /* 0x00000000000ca947 */ /* 0x000fec0003800000 */
[----:B------:R-:W-:Y:S01]  /*0910*/  UCGABAR_WAIT ;  /* 0x0000000000007dc7 */ /* 0x000fe20008000000 */
[----:B------:R-:W-:Y:S01]  /*0920*/  CCTL.IVALL ;  /* 0x00000000ff00798f */ /* 0x000fe20002000000 */
[----:B------:R-:W-:Y:S05]  /*0930*/  BRA `(.L_x_6) ;  /* 0x0000000000047947 */ /* 0x000fea0003800000 */
.L_x_5:
[----:B------:R-:W-:Y:S06]  /*0940*/  BAR.SYNC.DEFER_BLOCKING 0x0 ;  /* 0x0000000000007b1d */ /* 0x000fec0000010000 */
.L_x_6:
[----:B------:R-:W-:Y:S05]  /*0950*/  @!P3 BRA `(.L_x_7) ;  /* 0x000000380004b947 */ /* 0x000fea0003800000 */
[----:B------:R-:W-:-:S13]  /*0960*/  ISETP.GT.U32.AND P0, PT, R6, 0x1, PT ;  /* 0x000000010600780c */ /* 0x000fda0003f04070 */
[----:B0-----:R-:W-:Y:S05]  /*0970*/  @P0 EXIT ;  /* 0x000000000000094d */ /* 0x001fea0003800000 */
[----:B------:R-:W-:Y:S01]  /*0980*/  ULDC.64 UR4, c[0x0][0x650] ;  /* 0x0001940000047ab9 */ /* 0x000fe20000000a00 */
[----:B------:R-:W-:Y:S01]  /*0990*/  PRMT R0, RZ, 0x7610, R0 ;  /* 0x00007610ff007816 */ /* 0x000fe20000000000 */
[----:B------:R-:W-:Y:S01]  /*09a0*/  IMAD.MOV.U32 R59, RZ, RZ, -0x1 ;  /* 0xffffffffff3b7424 */ /* 0x000fe200078e00ff */
[----:B------:R-:W-:Y:S01]  /*09b0*/  ISETP.GE.U32.AND P0, PT, R16, UR4, PT ;  /* 0x0000000410007c0c */ /* 0x000fe2000bf06070 */
[----:B------:R-:W-:Y:S02]  /*09c0*/  IMAD.MOV.U32 R60, RZ, RZ, -0x1 ;  /* 0xffffffffff3c7424 */ /* 0x000fe400078e00ff */
[----:B------:R-:W-:Y:S01]  /*09d0*/  IMAD.MOV.U32 R61, RZ, RZ, -0x1 ;  /* 0xffffffffff3d7424 */ /* 0x000fe200078e00ff */
[----:B------:R-:W-:-:S13]  /*09e0*/  ISETP.GE.U32.AND.EX P0, PT, R17, UR5, PT, P0 ;  /* 0x0000000511007c0c */ /* 0x000fda000bf06100 */
[----:B------:R-:W-:Y:S05]  /*09f0*/  @P0 BRA `(.L_x_8) ;  /* 0x0000000400280947 */ /* 0x000fea0003800000 */
[----:B------:R-:W0:Y:S01]  /*0a00*/  LDC.64 R24, c[0x0][0x628] ;  /* 0x00018a00ff187b82 */ /* 0x000e220000000a00 */
[----:B------:R-:W-:Y:S02]  /*0a10*/  IMAD.MOV.U32 R8, RZ, RZ, R16 ;  /* 0x000000ffff087224 */ /* 0x000fe400078e0010 */
[----:B------:R-:W-:-:S05]  /*0a20*/  IMAD.MOV.U32 R9, RZ, RZ, R17 ;  /* 0x000000ffff097224 */ /* 0x000fca00078e0011 */
[----:B------:R-:W1:Y:S08]  /*0a30*/  LDC R0, c[0x0][0x630] ;  /* 0x00018c00ff007b82 */ /* 0x000e700000000800 */
[----:B------:R-:W2:Y:S01]  /*0a40*/  LDC.64 R26, c[0x0][0x620] ;  /* 0x00018800ff1a7b82 */ /* 0x000ea20000000a00 */
[----:B0-----:R-:W-:-:S04]  /*0a50*/  ISETP.NE.U32.AND P0, PT, R24, RZ, PT ;  /* 0x000000ff1800720c */ /* 0x001fc80003f05070 */
[----:B------:R-:W-:-:S13]  /*0a60*/  ISETP.NE.AND.EX P0, PT, R25, RZ, PT, P0 ;  /* 0x000000ff1900720c */ /* 0x000fda0003f05300 */
[----:B-12---:R-:W-:Y:S05]  /*0a70*/  @!P0 BRA `(.L_x_9) ;  /* 0x0000000000288947 */ /* 0x006fea0003800000 */
[----:B------:R-:W0:Y:S02]  /*0a80*/  LDC R13, c[0x0][0x634] ;  /* 0x00018d00ff0d7b82 */ /* 0x000e240000000800 */
[----:B0-----:R-:W-:-:S05]  /*0a90*/  IADD3 R13, P0, R16, R13, RZ ;  /* 0x0000000d100d7210 */ /* 0x001fca0007f1e0ff */
[----:B------:R-:W-:-:S04]  /*0aa0*/  IMAD.X R15, RZ, RZ, R17, P0 ;  /* 0x000000ffff0f7224 */ /* 0x000fc800000e0611 */
[----:B------:R-:W-:-:S04]  /*0ab0*/  IMAD.WIDE.U32 R8, R15, R24, RZ ;  /* 0x000000180f087225 */ /* 0x000fc800078e00ff */
[----:B------:R-:W-:-:S04]  /*0ac0*/  IMAD.WIDE.U32 R10, P0, R13, R25, R8 ;  /* 0x000000190d0a7225 */ /* 0x000fc80007800008 */
[----:B------:R-:W-:-:S04]  /*0ad0*/  IMAD.WIDE.U32 R8, R13, R24, RZ ;  /* 0x000000180d087225 */ /* 0x000fc800078e00ff */
[----:B------:R-:W-:Y:S01]  /*0ae0*/  IMAD.X R13, RZ, RZ, RZ, P0 ;  /* 0x000000ffff0d7224 */ /* 0x000fe200000e06ff */
[----:B------:R-:W-:Y:S01]  /*0af0*/  IADD3 RZ, P0, R9, R10, RZ ;  /* 0x0000000a09ff7210 */ /* 0x000fe20007f1e0ff */
[----:B------:R-:W-:-:S04]  /*0b00*/  IMAD.MOV.U32 R12, RZ, RZ, R11 ;  /* 0x000000ffff0c7224 */ /* 0x000fc800078e000b */
[----:B------:R-:W-:-:S08]  /*0b10*/  IMAD.WIDE.U32.X R8, R15, R25, R12, P0 ;  /* 0x000000190f087225 */ /* 0x000fd000000e040c */
.L_x_9:
[----:B------:R-:W0:Y:S01]  /*0b20*/  LDC.64 R24, c[0x0][0x640] ;  /* 0x00019000ff187b82 */ /* 0x000e220000000a00 */
[-CC-:B------:R-:W-:Y:S01]  /*0b30*/  SHF.R.U64 R61, R8, R0.reuse, R9.reuse ;  /* 0x00000000083d7219 */ /* 0x180fe20000001209 */
[----:B------:R-:W-:Y:S01]  /*0b40*/  IMAD R30, R7, R21, R4 ;  /* 0x00000015071e7224 */ /* 0x000fe200078e0204 */
[----:B------:R-:W-:Y:S01]  /*0b50*/  SHF.R.U32.HI R0, RZ, R0, R9 ;  /* 0x00000000ff007219 */ /* 0x000fe20000011609 */
[----:B------:R-:W-:Y:S01]  /*0b60*/  IMAD.MOV.U32 R21, RZ, RZ, 0x1 ;  /* 0x00000001ff157424 */ /* 0x000fe200078e00ff */
[----:B------:R-:W-:-:S03]  /*0b70*/  IADD3 R5, P0, RZ, -R61, RZ ;  /* 0x8000003dff057210 */ /* 0x000fc60007f1e0ff */
[----:B------:R-:W1:Y:S02]  /*0b80*/  LDC R6, c[0x0][0x618] ;  /* 0x00018600ff067b82 */ /* 0x000e640000000800 */
[----:B------:R-:W-:-:S04]  /*0b90*/  IMAD.X R9, RZ, RZ, ~R0, P0 ;  /* 0x000000ffff097224 */ /* 0x000fc800000e0e00 */
[-C--:B------:R-:W-:Y:S02]  /*0ba0*/  IMAD R0, R9, R26.reuse, RZ ;  /* 0x0000001a09007224 */ /* 0x080fe400078e02ff */
[----:B------:R-:W2:Y:S01]  /*0bb0*/  LDC R11, c[0x0][0x608] ;  /* 0x00018200ff0b7b82 */ /* 0x000ea20000000800 */
[----:B------:R-:W-:-:S04]  /*0bc0*/  IMAD.WIDE.U32 R8, R5, R26, R16 ;  /* 0x0000001a05087225 */ /* 0x000fc800078e0010 */
[----:B------:R-:W-:-:S03]  /*0bd0*/  IMAD R5, R5, R27, R0 ;  /* 0x0000001b05057224 */ /* 0x000fc600078e0200 */
[----:B------:R-:W3:Y:S01]  /*0be0*/  LDC R12, c[0x0][0x658] ;  /* 0x00019600ff0c7b82 */ /* 0x000ee20000000800 */
[----:B0-----:R-:W-:Y:S01]  /*0bf0*/  ISETP.NE.U32.AND P0, PT, R24, RZ, PT ;  /* 0x000000ff1800720c */ /* 0x001fe20003f05070 */
[----:B------:R-:W-:Y:S02]  /*0c00*/  IMAD.IADD R5, R9, 0x1, R5 ;  /* 0x0000000109057824 */ /* 0x000fe400078e0205 */
[----:B------:R-:W-:Y:S01]  /*0c10*/  IMAD.MOV.U32 R9, RZ, RZ, -0x1 ;  /* 0xffffffffff097424 */ /* 0x000fe200078e00ff */
[----:B------:R-:W-:-:S03]  /*0c20*/  ISETP.NE.AND.EX P0, PT, R25, RZ, PT, P0 ;  /* 0x000000ff1900720c */ /* 0x000fc60003f05300 */
[----:B------:R-:W0:Y:S01]  /*0c30*/  LDC R15, c[0x0][0x600] ;  /* 0x00018000ff0f7b82 */ /* 0x000e220000000800 */
[-CC-:B-1----:R-:W-:Y:S02]  /*0c40*/  SHF.R.U64 R13, R8, R6.reuse, R5.reuse ;  /* 0x00000006080d7219 */ /* 0x182fe40000001205 */
[----:B------:R-:W-:-:S05]  /*0c50*/  SHF.R.U32.HI R0, RZ, R6, R5 ;  /* 0x00000006ff007219 */ /* 0x000fca0000011605 */
[----:B------:R-:W1:Y:S01]  /*0c60*/  LDC R14, c[0x0][0x648] ;  /* 0x00019200ff0e7b82 */ /* 0x000e620000000800 */
[-CC-:B--2---:R-:W-:Y:S02]  /*0c70*/  SHF.R.U64 R27, R13, R11.reuse, R0.reuse ;  /* 0x0000000b0d1b7219 */ /* 0x184fe40000001200 */
[----:B------:R-:W-:-:S05]  /*0c80*/  SHF.R.U32.HI R5, RZ, R11, R0 ;  /* 0x0000000bff057219 */ /* 0x000fca0000011600 */
[----:B------:R-:W2:Y:S01]  /*0c90*/  LDC R20, c[0x0][0x638] ;  /* 0x00018e00ff147b82 */ /* 0x000ea20000000800 */
[-CC-:B---3--:R-:W-:Y:S02]  /*0ca0*/  SHF.R.U64 R28, R27, R12.reuse, R5.reuse ;  /* 0x0000000c1b1c7219 */ /* 0x188fe40000001205 */
[-C--:B------:R-:W-:Y:S02]  /*0cb0*/  SHF.L.U32 R0, R9, R12.reuse, RZ ;  /* 0x0000000c09007219 */ /* 0x080fe400000006ff */
[----:B------:R-:W-:Y:S01]  /*0cc0*/  SHF.R.U32.HI R5, RZ, R12, R5 ;  /* 0x0000000cff057219 */ /* 0x000fe20000011605 */
[----:B------:R-:W-:Y:S01]  /*0cd0*/  IMAD.MOV.U32 R4, RZ, RZ, R28 ;  /* 0x000000ffff047224 */ /* 0x000fe200078e001c */
[----:B------:R-:W-:Y:S01]  /*0ce0*/  LOP3.LUT R10, RZ, R0, RZ, 0x33, !PT ;  /* 0x00000000ff0a7212 */ /* 0x000fe200078e33ff */
[----:B------:R-:W3:Y:S01]  /*0cf0*/  LDC R26, c[0x0][0x610] ;  /* 0x00018400ff1a7b82 */ /* 0x000ee20000000800 */
[----:B------:R-:W-:Y:S05]  /*0d00*/  @!P0 BRA `(.L_x_10) ;  /* 0x0000000000288947 */ /* 0x000fea0003800000 */
[----:B------:R-:W4:Y:S02]  /*0d10*/  LDC R9, c[0x0][0x64c] ;  /* 0x00019300ff097b82 */ /* 0x000f240000000800 */
[----:B----4-:R-:W-:-:S05]  /*0d20*/  IADD3 R9, P0, R28, R9, RZ ;  /* 0x000000091c097210 */ /* 0x010fca0007f1e0ff */
        /* <DEDUP_REMOVED lines=8> */
.L_x_10:
[----:B-1----:R-:W-:Y:S01]  /*0db0*/  SHF.R.U64 R4, R4, R14, R5 ;  /* 0x0000000e04047219 */ /* 0x002fe20000001205 */
[----:B0-----:R-:W-:Y:S01]  /*0dc0*/  VIADD R6, R15, 0xffffffff ;  /* 0xffffffff0f067836 */ /* 0x001fe20000000000 */
[----:B------:R-:W-:Y:S02]  /*0dd0*/  SHF.L.U32 R0, R21, R12, RZ ;  /* 0x0000000c15007219 */ /* 0x000fe400000006ff */
[----:B------:R-:W-:Y:S01]  /*0de0*/  LOP3.LUT R5, R27, R10, RZ, 0xc0, !PT ;  /* 0x0000000a1b057212 */ /* 0x000fe200078ec0ff */
[----:B------:R-:W-:Y:S01]  /*0df0*/  IMAD.MOV R7, RZ, RZ, -R4 ;  /* 0x000000ffff077224 */ /* 0x000fe200078e0a04 */
[----:B------:R-:W-:Y:S02]  /*0e00*/  SEL R3, R3, R30, !P1 ;  /* 0x0000001e03037207 */ /* 0x000fe40004800000 */
[----:B------:R-:W-:Y:S01]  /*0e10*/  LOP3.LUT R6, R13, R6, RZ, 0xc0, !PT ;  /* 0x000000060d067212 */ /* 0x000fe200078ec0ff */
[----:B------:R-:W-:Y:S02]  /*0e20*/  IMAD R4, R0, R4, R5 ;  /* 0x0000000400047224 */ /* 0x000fe400078e0205 */
[----:B--2---:R-:W-:-:S02]  /*0e30*/  IMAD R0, R7, R20, R28 ;  /* 0x0000001407007224 */ /* 0x004fc400078e021c */
[----:B---3--:R-:W-:Y:S02]  /*0e40*/  IMAD R3, R4, R26, R3 ;  /* 0x0000001a04037224 */ /* 0x008fe400078e0203 */
[----:B------:R-:W-:Y:S02]  /*0e50*/  IMAD.MOV.U32 R5, RZ, RZ, 0x1 ;  /* 0x00000001ff057424 */ /* 0x000fe400078e00ff */
[----:B------:R-:W-:-:S03]  /*0e60*/  IMAD R4, R0, R15, R6 ;  /* 0x0000000f00047224 */ /* 0x000fc600078e0206 */
[----:B------:R-:W-:Y:S02]  /*0e70*/  PRMT R0, R5, 0x7610, R0 ;  /* 0x0000761005007816 */ /* 0x000fe40000000000 */
[----:B------:R-:W-:Y:S02]  /*0e80*/  SEL R60, R4, R3, !P1 ;  /* 0x00000003043c7207 */ /* 0x000fe40004800000 */
[----:B------:R-:W-:-:S07]  /*0e90*/  SEL R59, R3, R4, !P1 ;  /* 0x00000004033b7207 */ /* 0x000fce0004800000 */
.L_x_8:
[----:B------:R-:W-:-:S08]  /*0ea0*/  NOP ;  /* 0x0000000000007918 */ /* 0x000fd00000000000 */
[----:B------:R-:W0:Y:S02]  /*0eb0*/  USETMAXREG.TRY_ALLOC.CTAPOOL UP0, 0xe8 ;  /* 0x000000e8000079c8 */ /* 0x000e240008000600 */
[----:B0-----:R-:W-:-:S13]  /*0ec0*/  PLOP3.LUT P0, PT, PT, PT, UP0, 0x80, 0x0 ;  /* 0x000000000000781c */ /* 0x001fda0003f0f008 */
[----:B------:R-:W-:Y:S05]  /*0ed0*/  @!P0 BRA `(.L_x_8) ;  /* 0xfffffffc00f08947 */ /* 0x000fea000383ffff */
[----:B------:R-:W-:Y:S01]  /*0ee0*/  ULDC.64 UR4, c[0x0][0x598] ;  /* 0x0001660000047ab9 */ /* 0x000fe20000000a00 */
[----:B------:R-:W-:Y:S01]  /*0ef0*/  ULDC.64 UR36, c[0x0][0x208] ;  /* 0x0000820000247ab9 */ /* 0x000fe20000000a00 */
[----:B------:R-:W-:-:S04]  /*0f00*/  ISETP.NE.U32.AND P0, PT, RZ, UR4, PT ;  /* 0x00000004ff007c0c */ /* 0x000fc8000bf05070 */
[----:B------:R-:W-:-:S13]  /*0f10*/  ISETP.NE.AND.EX P0, PT, RZ, UR5, PT, P0 ;  /* 0x00000005ff007c0c */ /* 0x000fda000bf05300 */
[----:B------:R-:W-:Y:S05]  /*0f20*/  @!P0 BRA `(.L_x_11) ;  /* 0x00000000001c8947 */ /* 0x000fea0003800000 */
[----:B------:R-:W0:Y:S02]  /*0f30*/  LDC.64 R4, c[0x0][0x598] ;  /* 0x00016600ff047b82 */ /* 0x000e240000000a00 */
[----:B0-----:R-:W2:Y:S02]  /*0f40*/  LDG.E.64 R4, desc[UR36][R4.64] ;  /* 0x0000002404047981 */ /* 0x001ea4000c1e1b00 */
[----:B--2---:R-:W-:-:S04]  /*0f50*/  ISETP.NE.U32.AND P0, PT, R4, RZ, PT ;  /* 0x000000ff0400720c */ /* 0x004fc80003f05070 */
[----:B------:R-:W-:-:S13]  /*0f60*/  ISETP.NE.AND.EX P0, PT, R5, RZ, PT, P0 ;  /* 0x000000ff0500720c */ /* 0x000fda0003f05300 */
[----:B------:R-:W-:Y:S05]  /*0f70*/  @!P0 BRA `(.L_x_11) ;  /* 0x0000000000088947 */ /* 0x000fea0003800000 */
[----:B------:R0:W5:Y:S01]  /*0f80*/  LD.E R56, desc[UR36][R4.64] ;  /* 0x0000002404387980 */ /* 0x000162000c101900 */
[----:B------:R-:W-:Y:S05]  /*0f90*/  BRA `(.L_x_12) ;  /* 0x0000000000247947 */ /* 0x000fea0003800000 */
.L_x_11:
[----:B------:R-:W-:Y:S02]  /*0fa0*/  ULDC.64 UR4, c[0x0][0x588] ;  /* 0x0001620000047ab9 */ /* 0x000fe40000000a00 */
[----:B------:R-:W-:-:S04]  /*0fb0*/  ISETP.NE.U32.AND P0, PT, RZ, UR4, PT ;  /* 0x00000004ff007c0c */ /* 0x000fc8000bf05070 */
[----:B------:R-:W-:-:S13]  /*0fc0*/  ISETP.NE.AND.EX P0, PT, RZ, UR5, PT, P0 ;  /* 0x00000005ff007c0c */ /* 0x000fda000bf05300 */
[----:B------:R-:W-:Y:S05]  /*0fd0*/  @!P0 BRA `(.L_x_13) ;  /* 0x00000000000c8947 */ /* 0x000fea0003800000 */
[----:B------:R-:W0:Y:S02]  /*0fe0*/  LDC.64 R56, c[0x0][0x588] ;  /* 0x00016200ff387b82 */ /* 0x000e240000000a00 */
[----:B0-----:R1:W5:Y:S01]  /*0ff0*/  LDG.E R56, desc[UR36][R56.64] ;  /* 0x0000002438387981 */ /* 0x001362000c1e1900 */
[----:B------:R-:W-:Y:S05]  /*1000*/  BRA `(.L_x_12) ;  /* 0x0000000000087947 */ /* 0x000fea0003800000 */
.L_x_13:
[----:B------:R-:W-:Y:S02]  /*1010*/  ULDC UR4, c[0x0][0x580] ;  /* 0x0001600000047ab9 */ /* 0x000fe40000000800 */
[----:B------:R-:W-:-:S07]  /*1020*/  IMAD.U32 R56, RZ, RZ, UR4 ;  /* 0x00000004ff387e24 */ /* 0x000fce000f8e00ff */
.L_x_12:
[----:B------:R-:W-:Y:S02]  /*1030*/  ULDC.64 UR4, c[0x0][0x5a0] ;  /* 0x0001680000047ab9 */ /* 0x000fe40000000a00 */
[----:B------:R-:W-:-:S04]  /*1040*/  ISETP.NE.U32.AND P0, PT, RZ, UR4, PT ;  /* 0x00000004ff007c0c */ /* 0x000fc8000bf05070 */
[----:B------:R-:W-:-:S13]  /*1050*/  ISETP.NE.AND.EX P0, PT, RZ, UR5, PT, P0 ;  /* 0x00000005ff007c0c */ /* 0x000fda000bf05300 */
[----:B------:R-:W-:Y:S05]  /*1060*/  @!P0 BRA `(.L_x_14) ;  /* 0x00000000001c8947 */ /* 0x000fea0003800000 */
[----:B0-----:R-:W0:Y:S02]  /*1070*/  LDC.64 R4, c[0x0][0x5a0] ;  /* 0x00016800ff047b82 */ /* 0x001e240000000a00 */
[----:B0-----:R-:W2:Y:S02]  /*1080*/  LDG.E.64 R4, desc[UR36][R4.64] ;  /* 0x0000002404047981 */ /* 0x001ea4000c1e1b00 */
[----:B--2---:R-:W-:-:S04]  /*1090*/  ISETP.NE.U32.AND P0, PT, R4, RZ, PT ;  /* 0x000000ff0400720c */ /* 0x004fc80003f05070 */
[----:B------:R-:W-:-:S13]  /*10a0*/  ISETP.NE.AND.EX P0, PT, R5, RZ, PT, P0 ;  /* 0x000000ff0500720c */ /* 0x000fda0003f05300 */
[----:B------:R-:W-:Y:S05]  /*10b0*/  @!P0 BRA `(.L_x_14) ;  /* 0x0000000000088947 */ /* 0x000fea0003800000 */
[----:B-1----:R0:W5:Y:S01]  /*10c0*/  LD.E R57, desc[UR36][R4.64] ;  /* 0x0000002404397980 */ /* 0x002162000c101900 */
[----:B------:R-:W-:Y:S05]  /*10d0*/  BRA `(.L_x_15) ;  /* 0x0000000000247947 */ /* 0x000fea0003800000 */
.L_x_14:
[----:B------:R-:W-:Y:S02]  /*10e0*/  ULDC.64 UR4, c[0x0][0x590] ;  /* 0x0001640000047ab9 */ /* 0x000fe40000000a00 */
[----:B------:R-:W-:-:S04]  /*10f0*/  ISETP.NE.U32.AND P0, PT, RZ, UR4, PT ;  /* 0x00000004ff007c0c */ /* 0x000fc8000bf05070 */
[----:B------:R-:W-:-:S13]  /*1100*/  ISETP.NE.AND.EX P0, PT, RZ, UR5, PT, P0 ;  /* 0x00000005ff007c0c */ /* 0x000fda000bf05300 */
[----:B------:R-:W-:Y:S05]  /*1110*/  @!P0 BRA `(.L_x_16) ;  /* 0x00000000000c8947 */ /* 0x000fea0003800000 */
[----:B0-----:R-:W1:Y:S02]  /*1120*/  LDC.64 R4, c[0x0][0x590] ;  /* 0x00016400ff047b82 */ /* 0x001e640000000a00 */
[----:B-1----:R1:W5:Y:S01]  /*1130*/  LDG.E R57, desc[UR36][R4.64] ;  /* 0x0000002404397981 */ /* 0x002362000c1e1900 */
[----:B------:R-:W-:Y:S05]  /*1140*/  BRA `(.L_x_15) ;  /* 0x0000000000087947 */ /* 0x000fea0003800000 */
.L_x_16:
[----:B------:R-:W-:Y:S02]  /*1150*/  ULDC UR4, c[0x0][0x584] ;  /* 0x0001610000047ab9 */ /* 0x000fe40000000800 */
[----:B-1----:R-:W-:-:S07]  /*1160*/  IMAD.U32 R57, RZ, RZ, UR4 ;  /* 0x00000004ff397e24 */ /* 0x002fce000f8e00ff */
.L_x_15:
[----:B------:R-:W-:-:S13]  /*1170*/  LOP3.LUT P0, RZ, R0, 0xff, RZ, 0xc0, !PT ;  /* 0x000000ff00ff7812 */ /* 0x000fda000780c0ff */
[----:B------:R-:W-:Y:S05]  /*1180*/  @!P0 EXIT ;  /* 0x000000000000894d */ /* 0x000fea0003800000 */
[----:B------:R-:W-:Y:S01]  /*1190*/  ULDC UR4, c[0x0][0x28c] ;  /* 0x0000a30000047ab9 */ /* 0x000fe20000000800 */
[----:B------:R-:W-:Y:S01]  /*11a0*/  UMOV UR38, URZ ;  /* 0x0000003f00267c82 */ /* 0x000fe20008000000 */
[----:B------:R-:W-:Y:S01]  /*11b0*/  UIADD3 UR4, UR4, 0x3f, URZ ;  /* 0x0000003f04047890 */ /* 0x000fe2000fffe03f */
[----:B------:R-:W-:-:S03]  /*11c0*/  UMOV UR39, URZ ;  /* 0x0000003f00277c82 */ /* 0x000fc60008000000 */
[----:B------:R-:W-:-:S04]  /*11d0*/  USHF.R.S32.HI UR5, URZ, 0x1f, UR4 ;  /* 0x0000001f3f057899 */ /* 0x000fc80008011404 */
[----:B------:R-:W-:-:S04]  /*11e0*/  ULEA.HI UR5, UR5, UR4, URZ, 0x6 ;  /* 0x0000000405057291 */ /* 0x000fc8000f8f303f */
[----:B------:R-:W-:-:S12]  /*11f0*/  USHF.R.S32.HI UR40, URZ, 0x6, UR5 ;  /* 0x000000063f287899 */ /* 0x000fd80008011405 */
.L_x_104:
[----:B------:R-:W-:Y:S01]  /*1200*/  LOP3.LUT R0, R18, 0x80, RZ, 0xc0, !PT ;  /* 0x0000008012007812 */ /* 0x000fe200078ec0ff */
[----:B------:R-:W2:Y:S01]  /*1210*/  S2UR UR7, SR_CgaCtaId ;  /* 0x00000000000779c3 */ /* 0x000ea20000008800 */
[----:B------:R-:W-:Y:S02]  /*1220*/  UMOV UR6, 0x400 ;  /* 0x0000040000067882 */ /* 0x000fe40000000000 */
[----:B------:R-:W-:-:S06]  /*1230*/  SHF.R.U32.HI R0, RZ, 0x7, R0 ;  /* 0x00000007ff007819 */ /* 0x000fcc0000011600 */
[----:B------:R-:W3:Y:S01]  /*1240*/  SHFL.IDX PT, R0, R0, RZ, 0x1f ;  /* 0x00001fff00007589 */ /* 0x000ee200000e0000 */
[----:B--2---:R-:W-:Y:S01]  /*1250*/  ULEA UR6, UR7, UR6, 0x18 ;  /* 0x0000000607067291 */ /* 0x004fe2000f8ec03f */
[----:B---3--:R-:W-:-:S13]  /*1260*/  R2UR UR4, R0 ;  /* 0x00000000000472ca */ /* 0x008fda00000e0000 */
[----:B------:R-:W-:-:S04]  /*1270*/  ULEA.HI UR5, UR4, UR4, URZ, 0x1 ;  /* 0x0000000404057291 */ /* 0x000fc8000f8f083f */
[----:B------:R-:W-:-:S04]  /*1280*/  ULOP3.LUT UR5, UR5, 0xffffe, URZ, 0xc0, !UPT ;  /* 0x000ffffe05057892 */ /* 0x000fc8000f8ec03f */
[----:B------:R-:W-:-:S03]  /*1290*/  UIADD3 UR5, UR4, -UR5, URZ ;  /* 0x8000000504057290 */ /* 0x000fc6000fffe03f */
[----:B------:R-:W-:Y:S01]  /*12a0*/  ULDC UR4, c[0x0][0x28c] ;  /* 0x0000a30000047ab9 */ /* 0x000fe20000000800 */
[----:B------:R-:W-:Y:S01]  /*12b0*/  ULEA UR5, UR5, UR6, 0xc ;  /* 0x0000000605057291 */ /* 0x000fe2000f8e603f */
[----:B------:R-:W-:-:S03]  /*12c0*/  ISETP.LT.AND P0, PT, RZ, UR4, PT ;  /* 0x00000004ff007c0c */ /* 0x000fc6000bf01270 */
[----:B------:R-:W-:-:S04]  /*12d0*/  UIADD3 UR5, UR5, 0x100, URZ ;  /* 0x0000010005057890 */ /* 0x000fc8000fffe03f */
[----:B------:R-:W-:-:S04]  /*12e0*/  USHF.R.U32.HI UR5, URZ, 0x4, UR5 ;  /* 0x000000043f057899 */ /* 0x000fc80008011605 */
[----:B------:R-:W-:Y:S02]  /*12f0*/  ULOP3.LUT UR41, UR5, 0x3fff, URZ, 0xc0, !UPT ;  /* 0x00003fff05297892 */ /* 0x000fe4000f8ec03f */
[----:B0---4-:R-:W-:Y:S10]  /*1300*/  @P0 BRA `(.L_x_17) ;  /* 0x0000000000400947 */ /* 0x011ff40003800000 */
[----:B------:R-:W-:Y:S01]  /*1310*/  MOV R0, 0x0 ;  /* 0x0000000000007802 */ /* 0x000fe20000000f00 */
[----:B------:R-:W-:Y:S01]  /*1320*/  ULDC.64 UR4, c[0x4][0x68] ;  /* 0x01001a0000047ab9 */ /* 0x000fe20000000a00 */
[----:B------:R-:W-:Y:S01]  /*1330*/  ULDC.64 UR6, c[0x4][0x8] ;  /* 0x0100020000067ab9 */ /* 0x000fe20000000a00 */
[----:B01----:R-:W-:Y:S01]  /*1340*/  IMAD.U32 R4, RZ, RZ, UR4 ;  /* 0x00000004ff047e24 */ /* 0x003fe2000f8e00ff */
[----:B------:R0:W1:Y:S01]  /*1350*/  LDC.64 R14, c[0x4][R0] ;  /* 0x01000000000e7b82 */ /* 0x0000620000000a00 */
[----:B------:R-:W-:Y:S01]  /*1360*/  IMAD.U32 R5, RZ, RZ, UR5 ;  /* 0x00000005ff057e24 */ /* 0x000fe2000f8e00ff */
[----:B------:R-:W-:Y:S01]  /*1370*/  ULDC.64 UR4, c[0x4][0x70] ;  /* 0x01001c0000047ab9 */ /* 0x000fe20000000a00 */
[----:B------:R-:W-:Y:S02]  /*1380*/  IMAD.U32 R10, RZ, RZ, UR6 ;  /* 0x00000006ff0a7e24 */ /* 0x000fe4000f8e00ff */
[----:B------:R-:W-:Y:S02]  /*1390*/  IMAD.U32 R6, RZ, RZ, UR4 ;  /* 0x00000004ff067e24 */ /* 0x000fe4000f8e00ff */
[----:B------:R-:W-:-:S02]  /*13a0*/  IMAD.U32 R7, RZ, RZ, UR5 ;  /* 0x00000005ff077e24 */ /* 0x000fc4000f8e00ff */
[----:B------:R-:W-:Y:S02]  /*13b0*/  IMAD.U32 R11, RZ, RZ, UR7 ;  /* 0x00000007ff0b7e24 */ /* 0x000fe4000f8e00ff */
[----:B------:R-:W-:Y:S02]  /*13c0*/  IMAD.MOV.U32 R8, RZ, RZ, 0x1e1 ;  /* 0x000001e1ff087424 */ /* 0x000fe400078e00ff */
[----:B------:R-:W-:Y:S02]  /*13d0*/  IMAD.MOV.U32 R12, RZ, RZ, 0x1 ;  /* 0x00000001ff0c7424 */ /* 0x000fe400078e00ff */
[----:B0-----:R-:W-:-:S07]  /*13e0*/  IMAD.MOV.U32 R13, RZ, RZ, RZ ;  /* 0x000000ffff0d7224 */ /* 0x001fce00078e00ff */
[----:B------:R-:W-:-:S07]  /*13f0*/  LEPC R20, `(.L_x_17) ;  /* 0x000000001014794e */ /* 0x000fce0000000000 */
[----:B-1---5:R-:W-:Y:S05]  /*1400*/  CALL.ABS.NOINC R14 ;  /* 0x000000000e007343 */ /* 0x022fea0003c00000 */
.L_x_17:
[----:B------:R-:W-:-:S04]  /*1410*/  LOP3.LUT R0, R19, 0x1, RZ, 0xfc, !PT ;  /* 0x0000000113007812 */ /* 0x000fc800078efcff */
[----:B------:R-:W-:-:S13]  /*1420*/  ISETP.NE.AND P0, PT, R0, 0x3, PT ;  /* 0x000000030000780c */ /* 0x000fda0003f05270 */
[----:B------:R-:W-:Y:S05]  /*1430*/  @!P0 BRA `(.L_x_18) ;  /* 0x0000000000048947 */ /* 0x000fea0003800000 */
[----:B------:R-:W-:Y:S01]  /*1440*/  BPT.TRAP 0x1 ;  /* 0x000000040000795c */ /* 0x000fe20000300000 */
.L_x_18:
[----:B------:R-:W2:Y:S01]  /*1450*/  S2UR UR5, SR_CgaCtaId ;  /* 0x00000000000579c3 */ /* 0x000ea20000008800 */
[----:B------:R-:W-:Y:S01]  /*1460*/  UMOV UR4, 0x400 ;  /* 0x0000040000047882 */ /* 0x000fe20000000000 */
[----:B------:R-:W-:Y:S02]  /*1470*/  IMAD.U32 R0, RZ, RZ, UR38 ;  /* 0x00000026ff007e24 */ /* 0x000fe4000f8e00ff */
[----:B------:R-:W-:-:S03]  /*1480*/  IMAD.U32 R3, RZ, RZ, UR39 ;  /* 0x00000027ff037e24 */ /* 0x000fc6000f8e00ff */
[----:B------:R-:W-:Y:S01]  /*1490*/  SHF.L.U32 R0, R0, 0x1f, RZ ;  /* 0x0000001f00007819 */ /* 0x000fe200000006ff */
[----:B--2---:R-:W-:-:S06]  /*14a0*/  ULEA UR4, UR5, UR4, 0x18 ;  /* 0x0000000405047291 */ /* 0x004fcc000f8ec03f */
[----:B------:R-:W-:-:S04]  /*14b0*/  IMAD.U32 R6, RZ, RZ, UR4 ;  /* 0x00000004ff067e24 */ /* 0x000fc8000f8e00ff */
[----:B------:R-:W-:-:S04]  /*14c0*/  IMAD R3, R3, 0x8, R6 ;  /* 0x0000000803037824 */ /* 0x000fc800078e0206 */
[----:B------:R2:W3:Y:S01]  /*14d0*/  SYNCS.PHASECHK.TRANS64.TRYWAIT P1, [R3+URZ], R0 ;  /* 0x00000000030075a7 */ /* 0x0004e2000802017f */
[----:B------:R-:W-:Y:S05]  /*14e0*/  @!P0 BRA `(.L_x_19) ;  /* 0x0000000000048947 */ /* 0x000fea0003800000 */
[----:B------:R-:W-:Y:S01]  /*14f0*/  BPT.TRAP 0x1 ;  /* 0x000000040000795c */ /* 0x000fe20000300000 */
.L_x_19:
[----:B---3--:R-:W-:Y:S05]  /*1500*/  @P1 BRA `(.L_x_20) ;  /* 0x0000000000081947 */ /* 0x008fea0003800000 */
[----:B------:R-:W3:Y:S02]  /*1510*/  SYNCS.PHASECHK.TRANS64.TRYWAIT P1, [R3+URZ], R0 ;  /* 0x00000000030075a7 */ /* 0x000ee4000802017f */
[----:B---3--:R-:W-:Y:S05]  /*1520*/  @!P1 BRA `(.L_x_21) ;  /* 0x0000004000d49947 */ /* 0x008fea0003800000 */
.L_x_20:
[----:B------:R-:W-:-:S04]  /*1530*/  UISETP.LT.AND UP0, UPT, UR40, 0x1, UPT ;  /* 0x000000012800788c */ /* 0x000fc8000bf01270 */
[----:B------:R-:W-:-:S06]  /*1540*/  USEL UR4, UR40, 0x1, UP0 ;  /* 0x0000000128047887 */ /* 0x000fcc0008000000 */
[----:B--23--:R-:W-:Y:S01]  /*1550*/  IMAD.U32 R0, RZ, RZ, UR4 ;  /* 0x00000004ff007e24 */ /* 0x00cfe2000f8e00ff */
[----:B------:R-:W-:Y:S05]  /*1560*/  WARPSYNC.ALL ;  /* 0x0000000000007948 */ /* 0x000fea0003800000 */
[----:B------:R-:W-:-:S04]  /*1570*/  IADD3 R0, -R0, UR40, RZ ;  /* 0x0000002800007c10 */ /* 0x000fc8000fffe1ff */
[----:B------:R-:W-:Y:S02]  /*1580*/  ISETP.GE.AND P1, PT, R0, 0x1, PT ;  /* 0x000000010000780c */ /* 0x000fe40003f26270 */
[----:B------:R-:W-:Y:S01]  /*1590*/  R2UR UR4, R6 ;  /* 0x00000000060472ca */ /* 0x000fe200000e0000 */
[----:B------:R-:W-:Y:S01]  /*15a0*/  ULOP3.LUT UR41, UR41, 0x10000, URZ, 0xfc, !UPT ;  /* 0x0001000029297892 */ /* 0x000fe2000f8efc3f */
[----:B------:R-:W-:Y:S01]  /*15b0*/  WARPGROUP.ARRIVE ;  /* 0x00000000000079c5 */ /* 0x000fe20000000000 */
[----:B------:R-:W-:Y:S01]  /*15c0*/  UMOV UR5, 0x80000020 ;  /* 0x8000002000057882 */ /* 0x000fe20000000000 */
[----:B------:R-:W-:-:S09]  /*15d0*/  UMOV UR7, 0x80000020 ;  /* 0x8000002000077882 */ /* 0x000fd20000000000 */
[----:B------:R-:W-:-:S04]  /*15e0*/  UIADD3 UR4, UR4, 0xa100, URZ ;  /* 0x0000a10004047890 */ /* 0x000fc8000fffe03f */
[----:B------:R-:W-:-:S04]  /*15f0*/  USHF.R.U32.HI UR4, URZ, 0x4, UR4 ;  /* 0x000000043f047899 */ /* 0x000fc80008011604 */
[----:B------:R-:W-:-:S04]  /*1600*/  ULOP3.LUT UR4, UR4, 0x3fff, URZ, 0xc0, !UPT ;  /* 0x00003fff04047892 */ /* 0x000fc8000f8ec03f */
[----:B------:R-:W-:Y:S02]  /*1610*/  ULOP3.LUT UR9, UR4, 0x10000, URZ, 0xfc, !UPT ;  /* 0x0001000004097892 */ /* 0x000fe4000f8efc3f */
[----:B------:R-:W-:Y:S02]  /*1620*/  ULEA UR4, UR39, UR41, 0x9 ;  /* 0x0000002927047291 */ /* 0x000fe4000f8e483f */
[----:B------:R-:W-:-:S09]  /*1630*/  ULEA UR6, UR39, UR9, 0x8 ;  /* 0x0000000927067291 */ /* 0x000fd2000f8e403f */
[----:B------:R-:W-:Y:S01]  /*1640*/  IGMMA.64x64x32.S8.S8 R24, gdesc[UR4], RZ, !UPT, gsb0 ;  /* 0x01e00000041879f1 */ /* 0x000fe2000c0410ff */
[----:B------:R-:W-:Y:S02]  /*1650*/  UIADD3 UR4, UR4, 0x2, URZ ;  /* 0x0000000204047890 */ /* 0x000fe4000fffe03f */
[----:B------:R-:W-:Y:S01]  /*1660*/  UIADD3 UR6, UR6, 0x2, URZ ;  /* 0x0000000206067890 */ /* 0x000fe2000fffe03f */
[----:B------:R-:W-:Y:S01]  /*1670*/  UMOV UR5, 0x80000020 ;  /* 0x8000002000057882 */ /* 0x000fe20000000000 */
[----:B------:R-:W-:Y:S01]  /*1680*/  UMOV UR7, 0x80000020 ;  /* 0x8000002000077882 */ /* 0x000fe20000000000 */
[----:B------:R-:W-:Y:S02]  /*1690*/  WARPGROUP.DEPBAR.LE gsb0, 0x0 ;  /* 0x00008000000079c5 */ /* 0x000fe40000010000 */
[----:B------:R-:W-:-:S06]  /*16a0*/  WARPGROUP.ARRIVE ;  /* 0x00000000000079c5 */ /* 0x000fcc0000000000 */
[----:B------:R-:W-:Y:S03]  /*16b0*/  IGMMA.64x64x32.S8.S8 R24, gdesc[UR4], R24, gsb0 ;  /* 0x01e00000041879f1 */ /* 0x000fe60008041018 */
[----:B------:R-:W-:Y:S02]  /*16c0*/  WARPGROUP.DEPBAR.LE gsb0, 0x0 ;  /* 0x00008000000079c5 */ /* 0x000fe40000010000 */
[----:B------:R-:W-:Y:S05]  /*16d0*/  @!P1 BRA `(.L_x_22) ;  /* 0x0000000000e49947 */ /* 0x000fea0003800000 */
[----:B------:R-:W-:Y:S02]  /*16e0*/  UIADD3 UR4, UR39, 0x1, URZ ;  /* 0x0000000127047890 */ /* 0x000fe4000fffe03f */
[----:B------:R-:W-:Y:S02]  /*16f0*/  IMAD.U32 R3, RZ, RZ, UR39 ;  /* 0x00000027ff037e24 */ /* 0x000fe4000f8e00ff */
[----:B------:R-:W-:-:S04]  /*1700*/  UISETP.NE.AND UP0, UPT, UR4, 0x5, UPT ;  /* 0x000000050400788c */ /* 0x000fc8000bf05270 */
[----:B------:R-:W-:Y:S02]  /*1710*/  USEL UR5, URZ, 0x1, UP0 ;  /* 0x000000013f057887 */ /* 0x000fe40008000000 */
[----:B------:R-:W-:Y:S02]  /*1720*/  USEL UR8, UR4, URZ, UP0 ;  /* 0x0000003f04087287 */ /* 0x000fe40008000000 */
[----:B------:R-:W-:-:S06]  /*1730*/  ULOP3.LUT UR5, UR38, UR5, URZ, 0x3c, !UPT ;  /* 0x0000000526057292 */ /* 0x000fcc000f8e3c3f */
[----:B------:R-:W-:-:S07]  /*1740*/  IMAD.U32 R7, RZ, RZ, UR5 ;  /* 0x00000005ff077e24 */ /* 0x000fce000f8e00ff */
.L_x_29:
[----:B------:R-:W-:Y:S05]  /*1750*/  @!P0 BRA `(.L_x_23) ;  /* 0x0000000000048947 */ /* 0x000fea0003800000 */
[----:B------:R-:W-:Y:S01]  /*1760*/  BPT.TRAP 0x1 ;  /* 0x000000040000795c */ /* 0x000fe20000300000 */
.L_x_23:
[----:B------:R-:W2:Y:S01]  /*1770*/  S2UR UR5, SR_CgaCtaId ;  /* 0x00000000000579c3 */ /* 0x000ea20000008800 */
[----:B------:R-:W-:Y:S01]  /*1780*/  UMOV UR4, 0x400 ;  /* 0x0000040000047882 */ /* 0x000fe20000000000 */
[----:B01----:R-:W-:Y:S01]  /*1790*/  IMAD.U32 R5, RZ, RZ, UR8 ;  /* 0x00000008ff057e24 */ /* 0x003fe2000f8e00ff */
[----:B------:R-:W-:Y:S01]  /*17a0*/  SHF.L.U32 R4, R7, 0x1f, RZ ;  /* 0x0000001f07047819 */ /* 0x000fe200000006ff */
[----:B--2---:R-:W-:-:S06]  /*17b0*/  ULEA UR4, UR5, UR4, 0x18 ;  /* 0x0000000405047291 */ /* 0x004fcc000f8ec03f */
[----:B------:R-:W-:-:S04]  /*17c0*/  IMAD.U32 R6, RZ, RZ, UR4 ;  /* 0x00000004ff067e24 */ /* 0x000fc8000f8e00ff */
[----:B------:R-:W-:-:S04]  /*17d0*/  IMAD R5, R5, 0x8, R6 ;  /* 0x0000000805057824 */ /* 0x000fc800078e0206 */
[----:B------:R0:W1:Y:S01]  /*17e0*/  SYNCS.PHASECHK.TRANS64.TRYWAIT P1, [R5+URZ], R4 ;  /* 0x00000004050075a7 */ /* 0x000062000802017f */
[----:B------:R-:W-:Y:S05]  /*17f0*/  @!P0 BRA `(.L_x_24) ;  /* 0x0000000000048947 */ /* 0x000fea0003800000 */
[----:B------:R-:W-:Y:S01]  /*1800*/  BPT.TRAP 0x1 ;  /* 0x000000040000795c */ /* 0x000fe20000300000 */
.L_x_24:
[----:B-1----:R-:W-:Y:S05]  /*1810*/  @P1 BRA `(.L_x_25) ;  /* 0x0000000000081947 */ /* 0x002fea0003800000 */
[----:B------:R-:W1:Y:S02]  /*1820*/  SYNCS.PHASECHK.TRANS64.TRYWAIT P1, [R5+URZ], R4 ;  /* 0x00000004050075a7 */ /* 0x000e64000802017f */
[----:B-1----:R-:W-:Y:S05]  /*1830*/  @!P1 BRA `(.L_x_26) ;  /* 0x0000004000249947 */ /* 0x002fea0003800000 */
.L_x_25:
[----:B------:R-:W-:Y:S01]  /*1840*/  ULEA UR4, UR8, UR41, 0x9 ;  /* 0x0000002908047291 */ /* 0x000fe2000f8e483f */
[----:B------:R-:W-:Y:S01]  /*1850*/  WARPGROUP.ARRIVE ;  /* 0x00000000000079c5 */ /* 0x000fe20000000000 */
[----:B------:R-:W-:Y:S01]  /*1860*/  ULEA UR6, UR8, UR9, 0x8 ;  /* 0x0000000908067291 */ /* 0x000fe2000f8e403f */
[----:B------:R-:W-:Y:S01]  /*1870*/  UMOV UR5, 0x80000020 ;  /* 0x8000002000057882 */ /* 0x000fe20000000000 */
[----:B------:R-:W-:-:S07]  /*1880*/  UMOV UR7, 0x80000020 ;  /* 0x8000002000077882 */ /* 0x000fce0000000000 */
[----:B------:R-:W-:Y:S01]  /*1890*/  IGMMA.64x64x32.S8.S8 R24, gdesc[UR4], R24, gsb0 ;  /* 0x01e00000041879f1 */ /* 0x000fe20008041018 */
        /* <DEDUP_REMOVED lines=9> */
[----:B------:R-:W-:Y:S01]  /*1930*/  BPT.TRAP 0x1 ;  /* 0x000000040000795c */ /* 0x000fe20000300000 */
.L_x_27:
[----:B------:R-:W-:-:S13]  /*1940*/  ISETP.NE.AND P1, PT, R23, RZ, PT ;  /* 0x000000ff1700720c */ /* 0x000fda0003f25270 */
[----:B01----:R-:W-:-:S04]  /*1950*/  @P1 IMAD R4, R3, 0x8, R6 ;  /* 0x0000000803041824 */ /* 0x003fc800078e0206 */
[----:B------:R-:W-:-:S05]  /*1960*/  @P1 VIADD R5, R4, 0x28 ;  /* 0x0000002804051836 */ /* 0x000fca0000000000 */
[----:B------:R-:W-:-:S04]  /*1970*/  @P1 PRMT R5, R22, 0x654, R5 ;  /* 0x0000065416051816 */ /* 0x000fc80000000005 */
[----:B------:R0:W-:Y:S01]  /*1980*/  @P1 SYNCS.ARRIVE.TRANS64.RED.A1T0 RZ, [R5+URZ], RZ ;  /* 0x000000ff05ff19a7 */ /* 0x0001e2000810043f */
[----:B------:R-:W-:-:S13]  /*1990*/  ISETP.GT.U32.AND P1, PT, R19, 0x1, PT ;  /* 0x000000011300780c */ /* 0x000fda0003f24070 */
[----:B0-----:R-:W-:Y:S05]  /*19a0*/  @P1 BRA `(.L_x_28) ;  /* 0x0000000000041947 */ /* 0x001fea0003800000 */
[----:B------:R-:W-:Y:S01]  /*19b0*/  BPT.TRAP 0x1 ;  /* 0x000000040000795c */ /* 0x000fe20000300000 */
.L_x_28:
[----:B------:R-:W-:Y:S01]  /*19c0*/  UIADD3 UR8, UR8, 0x1, URZ ;  /* 0x0000000108087890 */ /* 0x000fe2000fffe03f */
[C---:B------:R-:W-:Y:S01]  /*19d0*/  ISETP.GT.AND P2, PT, R0.reuse, 0x1, PT ;  /* 0x000000010000780c */ /* 0x040fe20003f44270 */
[----:B------:R-:W-:Y:S02]  /*19e0*/  VIADD R3, R3, 0x1 ;  /* 0x0000000103037836 */ /* 0x000fe40000000000 */
[----:B------:R-:W-:Y:S01]  /*19f0*/  UISETP.NE.AND UP0, UPT, UR8, 0x5, UPT ;  /* 0x000000050800788c */ /* 0x000fe2000bf05270 */
[----:B------:R-:W-:Y:S02]  /*1a00*/  VIADD R0, R0, 0xffffffff ;  /* 0xffffffff00007836 */ /* 0x000fe40000000000 */
[C---:B------:R-:W-:Y:S01]  /*1a10*/  ISETP.NE.AND P1, PT, R3.reuse, 0x5, PT ;  /* 0x000000050300780c */ /* 0x040fe20003f25270 */
[----:B------:R-:W-:Y:S02]  /*1a20*/  USEL UR4, URZ, 0x1, UP0 ;  /* 0x000000013f047887 */ /* 0x000fe40008000000 */
[----:B------:R-:W-:Y:S01]  /*1a30*/  USEL UR8, UR8, URZ, UP0 ;  /* 0x0000003f08087287 */ /* 0x000fe20008000000 */
[----:B------:R-:W-:-:S03]  /*1a40*/  SEL R3, R3, RZ, P1 ;  /* 0x000000ff03037207 */ /* 0x000fc60000800000 */
[----:B------:R-:W-:Y:S01]  /*1a50*/  LOP3.LUT R7, R7, UR4, RZ, 0x3c, !PT ;  /* 0x0000000407077c12 */ /* 0x000fe2000f8e3cff */
[----:B------:R-:W-:Y:S07]  /*1a60*/  @P2 BRA `(.L_x_29) ;  /* 0xfffffffc00382947 */ /* 0x000fee000383ffff */
.L_x_22:
[----:B------:R-:W2:Y:S02]  /*1a70*/  LDC R0, c[0x0][0x28c] ;  /* 0x0000a300ff007b82 */ /* 0x000ea40000000800 */
[----:B--2---:R-:W-:-:S13]  /*1a80*/  ISETP.GE.AND P1, PT, R0, 0x1, PT ;  /* 0x000000010000780c */ /* 0x004fda0003f26270 */
[----:B------:R-:W-:Y:S05]  /*1a90*/  @!P1 BRA `(.L_x_30) ;  /* 0x0000000000509947 */ /* 0x000fea0003800000 */
[----:B------:R-:W-:Y:S05]  /*1aa0*/  @!P0 BRA `(.L_x_31) ;  /* 0x0000000000048947 */ /* 0x000fea0003800000 */
[----:B------:R-:W-:Y:S01]  /*1ab0*/  BPT.TRAP 0x1 ;  /* 0x000000040000795c */ /* 0x000fe20000300000 */
.L_x_31:
[----:B------:R-:W-:Y:S01]  /*1ac0*/  ISETP.NE.AND P0, PT, R23, RZ, PT ;  /* 0x000000ff1700720c */ /* 0x000fe20003f05270 */
[----:B------:R-:W-:Y:S01]  /*1ad0*/  BSSY B0, `(.L_x_32) ;  /* 0x000000e000007945 */ /* 0x000fe20003800000 */
[----:B------:R-:W-:-:S11]  /*1ae0*/  ISETP.GT.U32.AND P1, PT, R19, 0x1, PT ;  /* 0x000000011300780c */ /* 0x000fd60003f24070 */
[----:B------:R-:W-:Y:S05]  /*1af0*/  @!P0 BRA `(.L_x_33) ;  /* 0x00000000002c8947 */ /* 0x000fea0003800000 */
[----:B------:R-:W-:-:S04]  /*1b00*/  UISETP.LT.AND UP0, UPT, UR40, 0x1, UPT ;  /* 0x000000012800788c */ /* 0x000fc8000bf01270 */
[----:B------:R-:W-:-:S04]  /*1b10*/  USEL UR6, UR40, 0x1, UP0 ;  /* 0x0000000128067887 */ /* 0x000fc80008000000 */
[----:B------:R-:W-:-:S04]  /*1b20*/  UIADD3 UR6, UR39, UR40, -UR6 ;  /* 0x0000002827067290 */ /* 0x000fc8000fffe806 */
[----:B------:R-:W-:-:S04]  /*1b30*/  UIMAD.WIDE.U32 UR4, UR6, -0x33333333, URZ ;  /* 0xcccccccd060478a5 */ /* 0x000fc8000f8e003f */
[----:B------:R-:W-:-:S04]  /*1b40*/  USHF.R.U32.HI UR4, URZ, 0x2, UR5 ;  /* 0x000000023f047899 */ /* 0x000fc80008011605 */
[----:B------:R-:W-:-:S06]  /*1b50*/  UIMAD UR6, UR4, -0x5, UR6 ;  /* 0xfffffffb040678a4 */ /* 0x000fcc000f8e0206 */
[----:B------:R-:W-:-:S04]  /*1b60*/  IMAD.U32 R3, RZ, RZ, UR6 ;  /* 0x00000006ff037e24 */ /* 0x000fc8000f8e00ff */
[----:B------:R-:W-:-:S04]  /*1b70*/  IMAD R0, R3, 0x8, R6 ;  /* 0x0000000803007824 */ /* 0x000fc800078e0206 */
[----:B------:R-:W-:-:S05]  /*1b80*/  VIADD R3, R0, 0x28 ;  /* 0x0000002800037836 */ /* 0x000fca0000000000 */
[----:B------:R-:W-:-:S04]  /*1b90*/  PRMT R3, R22, 0x654, R3 ;  /* 0x0000065416037816 */ /* 0x000fc80000000003 */
[----:B------:R2:W-:Y:S03]  /*1ba0*/  SYNCS.ARRIVE.TRANS64.RED.A1T0 RZ, [R3+URZ], RZ ;  /* 0x000000ff03ff79a7 */ /* 0x0005e6000810043f */
.L_x_33:
[----:B------:R-:W-:Y:S05]  /*1bb0*/  BSYNC B0 ;  /* 0x0000000000007941 */ /* 0x000fea0003800000 */
.L_x_32:
[----:B------:R-:W-:Y:S05]  /*1bc0*/  @P1 BRA `(.L_x_30) ;  /* 0x0000000000041947 */ /* 0x000fea0003800000 */
[----:B------:R-:W-:Y:S01]  /*1bd0*/  BPT.TRAP 0x1 ;  /* 0x000000040000795c */ /* 0x000fe20000300000 */
.L_x_30:
[----:B------:R-:W3:Y:S01]  /*1be0*/  LDC R8, c[0x0][0x288] ;  /* 0x0000a200ff087b82 */ /* 0x000ee20000000800 */
[----:B01----:R-:W-:Y:S01]  /*1bf0*/  LOP3.LUT R4, R18, 0x60, RZ, 0xc0, !PT ;  /* 0x0000006012047812 */ /* 0x003fe200078ec0ff */
[----:B------:R-:W-:Y:S01]  /*1c00*/  IMAD.SHL.U32 R7, R60, 0x40, RZ ;  /* 0x000000403c077824 */ /* 0x000fe200078e00ff */
[----:B------:R-:W-:Y:S01]  /*1c10*/  UIADD3 UR39, UR40, UR39, URZ ;  /* 0x0000002728277290 */ /* 0x000fe2000fffe03f */
[----:B------:R-:W-:Y:S01]  /*1c20*/  SHF.R.U32.HI R0, RZ, 0x2, R18 ;  /* 0x00000002ff007819 */ /* 0x000fe20000011612 */
[----:B------:R-:W-:Y:S01]  /*1c30*/  IMAD.SHL.U32 R13, R59, 0x80, RZ ;  /* 0x000000803b0d7824 */ /* 0x000fe200078e00ff */
[----:B------:R-:W-:Y:S01]  /*1c40*/  SHF.R.U32.HI R6, RZ, 0x1, R4 ;  /* 0x00000001ff067819 */ /* 0x000fe20000011604 */
[----:B------:R-:W-:Y:S01]  /*1c50*/  UISETP.GT.U32.AND UP0, UPT, UR39, 0x4, UPT ;  /* 0x000000042700788c */ /* 0x000fe2000bf04070 */
[----:B------:R-:W-:Y:S01]  /*1c60*/  LOP3.LUT R4, R18, 0x3, RZ, 0xc0, !PT ;  /* 0x0000000312047812 */ /* 0x000fe200078ec0ff */
[----:B------:R-:W-:Y:S01]  /*1c70*/  ULDC UR7, c[0x0][0x284] ;  /* 0x0000a10000077ab9 */ /* 0x000fe20000000800 */
[----:B------:R-:W-:Y:S01]  /*1c80*/  SHF.R.U32.HI R5, RZ, 0x7, R18 ;  /* 0x00000007ff057819 */ /* 0x000fe20000011612 */
[----:B------:R-:W-:Y:S01]  /*1c90*/  UISETP.LT.U32.AND UP0, UPT, UR40, 0x5, UP0 ;  /* 0x000000052800788c */ /* 0x000fe20008701070 */
[----:B--2---:R-:W-:Y:S01]  /*1ca0*/  LOP3.LUT R3, R0, 0x7, RZ, 0xc0, !PT ;  /* 0x0000000700037812 */ /* 0x004fe200078ec0ff */
[----:B------:R-:W-:Y:S01]  /*1cb0*/  UISETP.GE.U32.AND UP1, UPT, UR40, 0x5, UPT ;  /* 0x000000052800788c */ /* 0x000fe2000bf26070 */
[----:B------:R-:W-:Y:S01]  /*1cc0*/  LOP3.LUT R0, R5, 0x1, RZ, 0xc0, !PT ;  /* 0x0000000105007812 */ /* 0x000fe200078ec0ff */
[----:B------:R-:W-:Y:S01]  /*1cd0*/  ULDC.64 UR8, c[0x0][0x5d0] ;  /* 0x0001740000087ab9 */ /* 0x000fe20000000a00 */
[----:B------:R-:W-:Y:S01]  /*1ce0*/  SHF.R.S32.HI R14, RZ, 0x1f, R61 ;  /* 0x0000001fff0e7819 */ /* 0x000fe2000001143d */
[----:B------:R-:W-:Y:S01]  /*1cf0*/  UIMAD.WIDE.U32 UR4, UR39, -0x33333333, URZ ;  /* 0xcccccccd270478a5 */ /* 0x000fe2000f8e003f */
[----:B------:R-:W-:Y:S01]  /*1d00*/  IADD3 R5, RZ, -R6, -R3 ;  /* 0x80000006ff057210 */ /* 0x000fe20007ffe803 */
[----:B------:R-:W-:Y:S01]  /*1d10*/  IMAD.SHL.U32 R10, R0, 0x40, RZ ;  /* 0x00000040000a7824 */ /* 0x000fe200078e00ff */
[----:B------:R-:W-:-:S02]  /*1d20*/  USEL UR6, URZ, 0x1, !UP0 ;  /* 0x000000013f067887 */ /* 0x000fc4000c000000 */
[----:B------:R-:W-:Y:S01]  /*1d30*/  USHF.R.U32.HI UR4, URZ, 0x2, UR5 ;  /* 0x000000023f047899 */ /* 0x000fe20008011605 */
[----:B------:R-:W-:Y:S01]  /*1d40*/  IMAD R0, R0, -0x40, R5 ;  /* 0xffffffc000007824 */ /* 0x000fe200078e0205 */
[----:B---3--:R-:W-:Y:S01]  /*1d50*/  ISETP.GE.AND P0, PT, R7, R8, PT ;  /* 0x000000080700720c */ /* 0x008fe20003f06270 */
[----:B------:R-:W-:Y:S01]  /*1d60*/  IMAD R12, R4, -0x2, R8 ;  /* 0xfffffffe040c7824 */ /* 0x000fe200078e0208 */
[----:B------:R-:W-:Y:S01]  /*1d70*/  ULOP3.LUT UR38, UR38, UR6, URZ, 0x3c, !UPT ;  /* 0x0000000626267292 */ /* 0x000fe2000f8e3c3f */
[----:B------:R-:W-:Y:S01]  /*1d80*/  IMAD.SHL.U32 R8, R18, 0x2, RZ ;  /* 0x0000000212087824 */ /* 0x000fe200078e00ff */
[----:B------:R-:W-:Y:S01]  /*1d90*/  ISETP.GE.OR P0, PT, R13, UR7, P0 ;  /* 0x000000070d007c0c */ /* 0x000fe20008706670 */
[----:B------:R-:W-:Y:S01]  /*1da0*/  IMAD R4, R14, UR8, RZ ;  /* 0x000000080e047c24 */ /* 0x000fe2000f8e02ff */
[----:B------:R-:W-:Y:S01]  /*1db0*/  LOP3.LUT R3, R10, 0x40, R3, 0xe2, !PT ;  /* 0x000000400a037812 */ /* 0x000fe200078ee203 */
[----:B------:R-:W-:Y:S01]  /*1dc0*/  IMAD.WIDE R10, R59, 0x80, RZ ;  /* 0x000000803b0a7825 */ /* 0x000fe200078e02ff */
[----:B------:R-:W-:Y:S01]  /*1dd0*/  LOP3.LUT R8, R7, 0x6, R8, 0xf8, !PT ;  /* 0x0000000607087812 */ /* 0x000fe200078ef808 */
[----:B------:R-:W-:Y:S01]  /*1de0*/  UIMAD UR39, UR4, -0x5, UR39 ;  /* 0xfffffffb042778a4 */ /* 0x000fe2000f8e0227 */
[----:B------:R-:W-:Y:S01]  /*1df0*/  IADD3 R20, -R13, UR7, R0 ;  /* 0x000000070d147c10 */ /* 0x000fe2000fffe100 */
[----:B------:R-:W-:Y:S01]  /*1e00*/  IMAD R15, R61, UR9, R4 ;  /* 0x000000093d0f7c24 */ /* 0x000fe2000f8e0204 */
[----:B------:R-:W-:Y:S01]  /*1e10*/  SHF.R.S32.HI R9, RZ, 0x1f, R8 ;  /* 0x0000001fff097819 */ /* 0x000fe20000011408 */
[----:B------:R-:W-:Y:S01]  /*1e20*/  @UP1 ULOP3.LUT UR38, UR38, 0x1, UR4, 0x78, !UPT ;  /* 0x0000000126261892 */ /* 0x000fe2000f8e7804 */
[----:B------:R-:W-:Y:S01]  /*1e30*/  LOP3.LUT R67, R10, R3, R6, 0xfe, !PT ;  /* 0x000000030a437212 */ /* 0x000fe200078efe06 */
[----:B------:R-:W-:-:S02]  /*1e40*/  IMAD.IADD R60, R12, 0x1, -R7 ;  /* 0x000000010c3c7824 */ /* 0x000fc400078e0a07 */
[----:B------:R-:W-:-:S04]  /*1e50*/  IMAD.WIDE.U32 R4, R61, UR8, R8 ;  /* 0x000000083d047c25 */ /* 0x000fc8000f8e0008 */
[----:B------:R-:W-:Y:S02]  /*1e60*/  IMAD.IADD R5, R5, 0x1, R15 ;  /* 0x0000000105057824 */ /* 0x000fe400078e020f */
[----:B------:R-:W-:Y:S01]  /*1e70*/  IMAD.MOV.U32 R59, RZ, RZ, -0x1 ;  /* 0xffffffffff3b7424 */ /* 0x000fe200078e00ff */
[----:B------:R-:W-:Y:S06]  /*1e80*/  @P0 BRA `(.L_x_34) ;  /* 0x0000001c00100947 */ /* 0x000fec0003800000 */
[----:B------:R-:W0:Y:S01]  /*1e90*/  LDC.64 R12, c[0x0][0x5c8] ;  /* 0x00017200ff0c7b82 */ /* 0x000e220000000a00 */
[----:B------:R-:W-:Y:S01]  /*1ea0*/  ULDC.64 UR4, c[0x0][0x5c0] ;  /* 0x0001700000047ab9 */ /* 0x000fe20000000a00 */
[----:B------:R-:W-:Y:S01]  /*1eb0*/  BSSY B0, `(.L_x_34) ;  /* 0x00001c1000007945 */ /* 0x000fe20003800000 */
[-C--:B0-----:R-:W-:Y:S02]  /*1ec0*/  IMAD R0, R11, R12.reuse, RZ ;  /* 0x0000000c0b007224 */ /* 0x081fe400078e02ff */
[----:B------:R-:W-:-:S04]  /*1ed0*/  IMAD.WIDE.U32 R4, R67, R12, R4 ;  /* 0x0000000c43047225 */ /* 0x000fc800078e0004 */
[----:B------:R-:W-:Y:S01]  /*1ee0*/  IMAD R3, R67, R13, R0 ;  /* 0x0000000d43037224 */ /* 0x000fe200078e0200 */
[----:B------:R-:W-:-:S03]  /*1ef0*/  IADD3 R6, P0, R4, UR4, RZ ;  /* 0x0000000404067c10 */ /* 0x000fc6000ff1e0ff */
[----:B------:R-:W-:Y:S01]  /*1f00*/  IMAD.IADD R3, R5, 0x1, R3 ;  /* 0x0000000105037824 */ /* 0x000fe200078e0203 */
[----:B------:R-:W-:-:S04]  /*1f10*/  LEA R4, P1, R12, R6, 0x3 ;  /* 0x000000060c047211 */ /* 0x000fc800078218ff */
[----:B------:R-:W-:Y:S02]  /*1f20*/  IADD3.X R7, R3, UR5, RZ, P0, !PT ;  /* 0x0000000503077c10 */ /* 0x000fe400087fe4ff */
[----:B-----5:R-:W-:Y:S02]  /*1f30*/  ISETP.NE.AND P0, PT, R57, RZ, PT ;  /* 0x000000ff3900720c */ /* 0x020fe40003f05270 */
[----:B------:R-:W-:-:S11]  /*1f40*/  LEA.HI.X R5, R12, R7, R13, 0x3, P1 ;  /* 0x000000070c057211 */ /* 0x000fd600008f1c0d */
[----:B------:R-:W-:Y:S05]  /*1f50*/  @!P0 BRA `(.L_x_35) ;  /* 0x0000001400188947 */ /* 0x000fea0003800000 */
[----:B------:R-:W0:Y:S01]  /*1f60*/  LDC.64 R62, c[0x0][0x5b0] ;  /* 0x00016c00ff3e7b82 */ /* 0x000e220000000a00 */
[----:B------:R-:W-:Y:S01]  /*1f70*/  ULDC.64 UR4, c[0x0][0x5b8] ;  /* 0x00016e0000047ab9 */ /* 0x000fe20000000a00 */
[----:B------:R-:W-:Y:S01]  /*1f80*/  ISETP.GE.AND P3, PT, R60, 0x1, PT ;  /* 0x000000013c00780c */ /* 0x000fe20003f66270 */
[----:B------:R-:W-:Y:S01]  /*1f90*/  IMAD R0, R14, UR4, RZ ;  /* 0x000000040e007c24 */ /* 0x000fe2000f8e02ff */
[----:B------:R-:W-:Y:S01]  /*1fa0*/  BSSY B1, `(.L_x_36) ;  /* 0x000000e000017945 */ /* 0x000fe20003800000 */
[C---:B------:R-:W-:Y:S01]  /*1fb0*/  IMAD.WIDE.U32 R14, R61.reuse, UR4, R8 ;  /* 0x000000043d0e7c25 */ /* 0x040fe2000f8e0008 */
[----:B------:R-:W-:Y:S02]  /*1fc0*/  ISETP.LT.OR P1, PT, R20, 0x1, !P3 ;  /* 0x000000011400780c */ /* 0x000fe40005f21670 */
[----:B------:R-:W1:Y:S01]  /*1fd0*/  LDC.64 R64, c[0x0][0x5a8] ;  /* 0x00016a00ff407b82 */ /* 0x000e620000000a00 */
[----:B------:R-:W-:Y:S02]  /*1fe0*/  IMAD R13, R61, UR5, R0 ;  /* 0x000000053d0d7c24 */ /* 0x000fe4000f8e0200 */
[----:B------:R-:W-:-:S02]  /*1ff0*/  IMAD.MOV.U32 R12, RZ, RZ, R14 ;  /* 0x000000ffff0c7224 */ /* 0x000fc400078e000e */
[----:B------:R-:W-:Y:S02]  /*2000*/  IMAD.IADD R13, R15, 0x1, R13 ;  /* 0x000000010f0d7824 */ /* 0x000fe400078e020d */
[-C--:B0-----:R-:W-:Y:S02]  /*2010*/  IMAD R10, R11, R62.reuse, RZ ;  /* 0x0000003e0b0a7224 */ /* 0x081fe400078e02ff */
[----:B------:R-:W-:-:S04]  /*2020*/  IMAD.WIDE.U32 R8, R67, R62, R12 ;  /* 0x0000003e43087225 */ /* 0x000fc800078e000c */
[----:B------:R-:W-:Y:S01]  /*2030*/  IMAD R21, R67, R63, R10 ;  /* 0x0000003f43157224 */ /* 0x000fe200078e020a */
[----:B-1----:R-:W-:-:S04]  /*2040*/  IADD3 R8, P0, R8, R64, RZ ;  /* 0x0000004008087210 */ /* 0x002fc80007f1e0ff */
[----:B------:R-:W-:Y:S01]  /*2050*/  IADD3.X R9, R65, R9, R21, P0, !PT ;  /* 0x0000000941097210 */ /* 0x000fe200007fe415 */
[----:B------:R-:W-:Y:S08]  /*2060*/  @P1 BRA `(.L_x_37) ;  /* 0x0000000000041947 */ /* 0x000ff00003800000 */
[----:B------:R0:W5:Y:S02]  /*2070*/  LDG.E.U8 R58, desc[UR36][R8.64] ;  /* 0x00000024083a7981 */ /* 0x000164000c1e1100 */
.L_x_37:
[----:B------:R-:W-:Y:S05]  /*2080*/  BSYNC B1 ;  /* 0x0000000000017941 */ /* 0x000fea0003800000 */
.L_x_36:
[----:B-----5:R-:W-:Y:S01]  /*2090*/  LOP3.LUT R0, R58, 0xffff, RZ, 0xc0, !PT ;  /* 0x0000ffff3a007812 */ /* 0x020fe200078ec0ff */
[----:B------:R-:W-:Y:S01]  /*20a0*/  IMAD.SHL.U32 R10, R62, 0x8, RZ ;  /* 0x000000083e0a7824 */ /* 0x000fe200078e00ff */
[----:B------:R-:W-:Y:S01]  /*20b0*/  ISETP.GE.AND P2, PT, R60, 0x2, PT ;  /* 0x000000023c00780c */ /* 0x000fe20003f46270 */
[----:B------:R-:W-:Y:S01]  /*20c0*/  BSSY B1, `(.L_x_38) ;  /* 0x000000e000017945 */ /* 0x000fe20003800000 */
[----:B------:R-:W-:Y:S02]  /*20d0*/  PRMT R0, R0, 0x8880, RZ ;  /* 0x0000888000007816 */ /* 0x000fe400000000ff */
[----:B------:R-:W-:Y:S02]  /*20e0*/  ISETP.LT.OR P0, PT, R20, 0x1, !P2 ;  /* 0x000000011400780c */ /* 0x000fe40005701670 */
[----:B------:R-:W-:Y:S01]  /*20f0*/  SHF.L.U64.HI R11, R62, 0x3, R63 ;  /* 0x000000033e0b7819 */ /* 0x000fe2000001023f */
[----:B------:R-:W-:-:S04]  /*2100*/  IMAD R3, R0, R57, RZ ;  /* 0x0000003900037224 */ /* 0x000fc800078e02ff */
[----:B------:R-:W-:Y:S02]  /*2110*/  @!P1 IMAD R15, R24, R56, R3 ;  /* 0x00000038180f9224 */ /* 0x000fe400078e0203 */
[----:B------:R-:W-:-:S03]  /*2120*/  IMAD.WIDE.U32 R10, R67, R62, R10 ;  /* 0x0000003e430a7225 */ /* 0x000fc600078e000a */
[----:B------:R1:W-:Y:S01]  /*2130*/  @!P1 STG.E.U8 desc[UR36][R6.64], R15 ;  /* 0x0000000f06009986 */ /* 0x0003e2000c101124 */
[----:B------:R-:W-:Y:S01]  /*2140*/  IADD3 R10, P4, P5, R14, R64, R10 ;  /* 0x000000400e0a7210 */ /* 0x000fe20007d9e00a */
[----:B------:R-:W-:Y:S01]  /*2150*/  IMAD.IADD R14, R21, 0x1, R11 ;  /* 0x00000001150e7824 */ /* 0x000fe200078e020b */
[----:B------:R-:W-:Y:S11]  /*2160*/  @P0 BRA `(.L_x_39) ;  /* 0x00000000000c0947 */ /* 0x000ff60003800000 */
[----:B------:R-:W2:Y:S02]  /*2170*/  LDG.E.U8 R58, desc[UR36][R8.64+0x1] ;  /* 0x00000124083a7981 */ /* 0x000ea4000c1e1100 */
[----:B--2---:R-:W-:-:S05]  /*2180*/  PRMT R0, R58, 0x8880, RZ ;  /* 0x000088803a007816 */ /* 0x004fca00000000ff */
[----:B------:R-:W-:-:S07]  /*2190*/  IMAD R3, R0, R57, RZ ;  /* 0x0000003900037224 */ /* 0x000fce00078e02ff */
.L_x_39:
[----:B------:R-:W-:Y:S05]  /*21a0*/  BSYNC B1 ;  /* 0x0000000000017941 */ /* 0x000fea0003800000 */
.L_x_38:
[----:B------:R-:W-:Y:S01]  /*21b0*/  ISETP.LT.OR P3, PT, R20, 0x9, !P3 ;  /* 0x000000091400780c */ /* 0x000fe20005f61670 */
[----:B------:R-:W-:Y:S01]  /*21c0*/  @!P0 IMAD R25, R25, R56, R3 ;  /* 0x0000003819198224 */ /* 0x000fe200078e0203 */
[C---:B------:R-:W-:Y:S01]  /*21d0*/  ISETP.GE.AND P1, PT, R60.reuse, 0x9, PT ;  /* 0x000000093c00780c */ /* 0x040fe20003f26270 */
[----:B------:R-:W-:Y:S01]  /*21e0*/  BSSY B1, `(.L_x_40) ;  /* 0x000000b000017945 */ /* 0x000fe20003800000 */
[----:B------:R-:W-:Y:S02]  /*21f0*/  IADD3.X R11, R13, R65, R14, P4, P5 ;  /* 0x000000410d0b7210 */ /* 0x000fe400027ea40e */
[----:B------:R2:W-:Y:S01]  /*2200*/  @!P0 STG.E.U8 desc[UR36][R6.64+0x1], R25 ;  /* 0x0000011906008986 */ /* 0x0005e2000c101124 */
[----:B------:R-:W-:Y:S02]  /*2210*/  ISETP.GE.AND P0, PT, R60, 0xa, PT ;  /* 0x0000000a3c00780c */ /* 0x000fe40003f06270 */
[C---:B------:R-:W-:Y:S02]  /*2220*/  ISETP.LT.OR P2, PT, R20.reuse, 0x9, !P2 ;  /* 0x000000091400780c */ /* 0x040fe40005741670 */
[----:B------:R-:W-:-:S02]  /*2230*/  ISETP.LT.OR P5, PT, R20, 0x1, !P1 ;  /* 0x000000011400780c */ /* 0x000fc40004fa1670 */
[----:B------:R-:W-:Y:S01]  /*2240*/  ISETP.LT.OR P4, PT, R20, 0x1, !P0 ;  /* 0x000000011400780c */ /* 0x000fe20004781670 */
[----:B------:R-:W-:-:S12]  /*2250*/  @P3 BRA `(.L_x_41) ;  /* 0x00000000000c3947 */ /* 0x000fd80003800000 */
[----:B------:R-:W3:Y:S02]  /*2260*/  LDG.E.U8 R58, desc[UR36][R10.64] ;  /* 0x000000240a3a7981 */ /* 0x000ee4000c1e1100 */
[----:B---3--:R-:W-:-:S05]  /*2270*/  PRMT R0, R58, 0x8880, RZ ;  /* 0x000088803a007816 */ /* 0x008fca00000000ff */
[----:B------:R-:W-:-:S07]  /*2280*/  IMAD R3, R0, R57, RZ ;  /* 0x0000003900037224 */ /* 0x000fce00078e02ff */
.L_x_41:
[----:B------:R-:W-:Y:S05]  /*2290*/  BSYNC B1 ;  /* 0x0000000000017941 */ /* 0x000fea0003800000 */
.L_x_40:
[----:B------:R-:W-:Y:S01]  /*22a0*/  @!P3 IMAD R13, R26, R56, R3 ;  /* 0x000000381a0db224 */ /* 0x000fe200078e0203 */
[----:B------:R-:W-:Y:S04]  /*22b0*/  BSSY B1, `(.L_x_42) ;  /* 0x0000006000017945 */ /* 0x000fe80003800000 */
[----:B------:R3:W-:Y:S01]  /*22c0*/  @!P3 STG.E.U8 desc[UR36][R4.64], R13 ;  /* 0x0000000d0400b986 */ /* 0x0007e2000c101124 */
[----:B------:R-:W-:Y:S05]  /*22d0*/  @P2 BRA `(.L_x_43) ;  /* 0x00000000000c2947 */ /* 0x000fea0003800000 */
[----:B------:R-:W4:Y:S02]  /*22e0*/  LDG.E.U8 R58, desc[UR36][R10.64+0x1] ;  /* 0x000001240a3a7981 */ /* 0x000f24000c1e1100 */
[----:B----4-:R-:W-:-:S05]  /*22f0*/  PRMT R0, R58, 0x8880, RZ ;  /* 0x000088803a007816 */ /* 0x010fca00000000ff */
[----:B------:R-:W-:-:S07]  /*2300*/  IMAD R3, R0, R57, RZ ;  /* 0x0000003900037224 */ /* 0x000fce00078e02ff */
.L_x_43:
[----:B------:R-:W-:Y:S05]  /*2310*/  BSYNC B1 ;  /* 0x0000000000017941 */ /* 0x000fea0003800000 */
.L_x_42:
[----:B------:R-:W-:Y:S01]  /*2320*/  @!P2 IMAD R27, R27, R56, R3 ;  /* 0x000000381b1ba224 */ /* 0x000fe200078e0203 */
[----:B------:R-:W-:Y:S04]  /*2330*/  BSSY B1, `(.L_x_44) ;  /* 0x0000006000017945 */ /* 0x000fe80003800000 */
[----:B------:R4:W-:Y:S01]  /*2340*/  @!P2 STG.E.U8 desc[UR36][R4.64+0x1], R27 ;  /* 0x0000011b0400a986 */ /* 0x0009e2000c101124 */
[----:B------:R-:W-:Y:S05]  /*2350*/  @P5 BRA `(.L_x_45) ;  /* 0x00000000000c5947 */ /* 0x000fea0003800000 */
[----:B------:R-:W5:Y:S02]  /*2360*/  LDG.E.U8 R58, desc[UR36][R8.64+0x8] ;  /* 0x00000824083a7981 */ /* 0x000f64000c1e1100 */
[----:B-----5:R-:W-:-:S05]  /*2370*/  PRMT R0, R58, 0x8880, RZ ;  /* 0x000088803a007816 */ /* 0x020fca00000000ff */
[----:B------:R-:W-:-:S07]  /*2380*/  IMAD R3, R0, R57, RZ ;  /* 0x0000003900037224 */ /* 0x000fce00078e02ff */
.L_x_45:
[----:B------:R-:W-:Y:S05]  /*2390*/  BSYNC B1 ;  /* 0x0000000000017941 */ /* 0x000fea0003800000 */
.L_x_44:
[----:B---3--:R-:W-:Y:S01]  /*23a0*/  @!P5 IMAD R13, R28, R56, R3 ;  /* 0x000000381c0dd224 */ /* 0x008fe200078e0203 */
[----:B------:R-:W-:Y:S04]  /*23b0*/  BSSY B1, `(.L_x_46) ;  /* 0x0000006000017945 */ /* 0x000fe80003800000 */
[----:B------:R3:W-:Y:S01]  /*23c0*/  @!P5 STG.E.U8 desc[UR36][R6.64+0x8], R13 ;  /* 0x0000080d0600d986 */ /* 0x0007e2000c101124 */
[----:B------:R-:W-:Y:S05]  /*23d0*/  @P4 BRA `(.L_x_47) ;  /* 0x00000000000c4947 */ /* 0x000fea0003800000 */
[----:B------:R-:W5:Y:S02]  /*23e0*/  LDG.E.U8 R58, desc[UR36][R8.64+0x9] ;  /* 0x00000924083a7981 */ /* 0x000f64000c1e1100 */
[----:B-----5:R-:W-:-:S05]  /*23f0*/  PRMT R0, R58, 0x8880, RZ ;  /* 0x000088803a007816 */ /* 0x020fca00000000ff */
[----:B------:R-:W-:-:S07]  /*2400*/  IMAD R3, R0, R57, RZ ;  /* 0x0000003900037224 */ /* 0x000fce00078e02ff */
.L_x_47:
[----:B------:R-:W-:Y:S05]  /*2410*/  BSYNC B1 ;  /* 0x0000000000017941 */ /* 0x000fea0003800000 */
.L_x_46:
[----:B------:R-:W-:Y:S01]  /*2420*/  ISETP.LT.OR P1, PT, R20, 0x9, !P1 ;  /* 0x000000091400780c */ /* 0x000fe20004f21670 */
[----:B------:R-:W-:Y:S01]  /*2430*/  @!P4 IMAD R29, R29, R56, R3 ;  /* 0x000000381d1dc224 */ /* 0x000fe200078e0203 */
[C---:B------:R-:W-:Y:S01]  /*2440*/  ISETP.GE.AND P3, PT, R60.reuse, 0x11, PT ;  /* 0x000000113c00780c */ /* 0x040fe20003f66270 */
[----:B------:R-:W-:Y:S01]  /*2450*/  BSSY B1, `(.L_x_48) ;  /* 0x000000a000017945 */ /* 0x000fe20003800000 */
[----:B------:R-:W-:Y:S02]  /*2460*/  ISETP.GE.AND P2, PT, R60, 0x12, PT ;  /* 0x000000123c00780c */ /* 0x000fe40003f46270 */
[----:B------:R0:W-:Y:S01]  /*2470*/  @!P4 STG.E.U8 desc[UR36][R6.64+0x9], R29 ;  /* 0x0000091d0600c986 */ /* 0x0001e2000c101124 */
[C---:B------:R-:W-:Y:S02]  /*2480*/  ISETP.LT.OR P0, PT, R20.reuse, 0x9, !P0 ;  /* 0x000000091400780c */ /* 0x040fe40004701670 */
[C---:B------:R-:W-:Y:S02]  /*2490*/  ISETP.LT.OR P5, PT, R20.reuse, 0x1, !P3 ;  /* 0x000000011400780c */ /* 0x040fe40005fa1670 */
[----:B------:R-:W-:-:S02]  /*24a0*/  ISETP.LT.OR P4, PT, R20, 0x1, !P2 ;  /* 0x000000011400780c */ /* 0x000fc40005781670 */
[----:B------:R-:W-:Y:S11]  /*24b0*/  @P1 BRA `(.L_x_49) ;  /* 0x00000000000c1947 */ /* 0x000ff60003800000 */
[----:B------:R-:W5:Y:S02]  /*24c0*/  LDG.E.U8 R58, desc[UR36][R10.64+0x8] ;  /* 0x000008240a3a7981 */ /* 0x000f64000c1e1100 */
[----:B-----5:R-:W-:-:S05]  /*24d0*/  PRMT R0, R58, 0x8880, RZ ;  /* 0x000088803a007816 */ /* 0x020fca00000000ff */
[----:B------:R-:W-:-:S07]  /*24e0*/  IMAD R3, R0, R57, RZ ;  /* 0x0000003900037224 */ /* 0x000fce00078e02ff */
.L_x_49:
[----:B------:R-:W-:Y:S05]  /*24f0*/  BSYNC B1 ;  /* 0x0000000000017941 */ /* 0x000fea0003800000 */
.L_x_48:
[----:B---3--:R-:W-:Y:S01]  /*2500*/  @!P1 IMAD R13, R30, R56, R3 ;  /* 0x000000381e0d9224 */ /* 0x008fe200078e0203 */
[----:B------:R-:W-:Y:S04]  /*2510*/  BSSY B1, `(.L_x_50) ;  /* 0x0000006000017945 */ /* 0x000fe80003800000 */
[----:B------:R3:W-:Y:S01]  /*2520*/  @!P1 STG.E.U8 desc[UR36][R4.64+0x8], R13 ;  /* 0x0000080d04009986 */ /* 0x0007e2000c101124 */
[----:B------:R-:W-:Y:S05]  /*2530*/  @P0 BRA `(.L_x_51) ;  /* 0x00000000000c0947 */ /* 0x000fea0003800000 */
[----:B------:R-:W5:Y:S02]  /*2540*/  LDG.E.U8 R58, desc[UR36][R10.64+0x9] ;  /* 0x000009240a3a7981 */ /* 0x000f64000c1e1100 */
[----:B-----5:R-:W-:-:S05]  /*2550*/  PRMT R0, R58, 0x8880, RZ ;  /* 0x000088803a007816 */ /* 0x020fca00000000ff */
[----:B------:R-:W-:-:S07]  /*2560*/  IMAD R3, R0, R57, RZ ;  /* 0x0000003900037224 */ /* 0x000fce00078e02ff */
.L_x_51:
[----:B------:R-:W-:Y:S05]  /*2570*/  BSYNC B1 ;  /* 0x0000000000017941 */ /* 0x000fea0003800000 */
.L_x_50:
[----:B------:R-:W-:Y:S01]  /*2580*/  @!P0 IMAD R31, R31, R56, R3 ;  /* 0x000000381f1f8224 */ /* 0x000fe200078e0203 */
[----:B------:R-:W-:Y:S04]  /*2590*/  BSSY B1, `(.L_x_52) ;  /* 0x0000006000017945 */ /* 0x000fe80003800000 */
[----:B------:R0:W-:Y:S01]  /*25a0*/  @!P0 STG.E.U8 desc[UR36][R4.64+0x9], R31 ;  /* 0x0000091f04008986 */ /* 0x0001e2000c101124 */
[----:B------:R-:W-:Y:S05]  /*25b0*/  @P5 BRA `(.L_x_53) ;  /* 0x00000000000c5947 */ /* 0x000fea0003800000 */
[----:B------:R-:W5:Y:S02]  /*25c0*/  LDG.E.U8 R58, desc[UR36][R8.64+0x10] ;  /* 0x00001024083a7981 */ /* 0x000f64000c1e1100 */
[----:B-----5:R-:W-:-:S05]  /*25d0*/  PRMT R0, R58, 0x8880, RZ ;  /* 0x000088803a007816 */ /* 0x020fca00000000ff */
[----:B------:R-:W-:-:S07]  /*25e0*/  IMAD R3, R0, R57, RZ ;  /* 0x0000003900037224 */ /* 0x000fce00078e02ff */
.L_x_53:
[----:B------:R-:W-:Y:S05]  /*25f0*/  BSYNC B1 ;  /* 0x0000000000017941 */ /* 0x000fea0003800000 */
.L_x_52:
[----:B---3--:R-:W-:Y:S01]  /*2600*/  @!P5 IMAD R13, R32, R56, R3 ;  /* 0x00000038200dd224 */ /* 0x008fe200078e0203 */
[----:B------:R-:W-:Y:S04]  /*2610*/  BSSY B1, `(.L_x_54) ;  /* 0x0000006000017945 */ /* 0x000fe80003800000 */
[----:B------:R3:W-:Y:S01]  /*2620*/  @!P5 STG.E.U8 desc[UR36][R6.64+0x10], R13 ;  /* 0x0000100d0600d986 */ /* 0x0007e2000c101124 */
[----:B------:R-:W-:Y:S05]  /*2630*/  @P4 BRA `(.L_x_55) ;  /* 0x00000000000c4947 */ /* 0x000fea0003800000 */
[----:B------:R-:W5:Y:S02]  /*2640*/  LDG.E.U8 R58, desc[UR36][R8.64+0x11] ;  /* 0x00001124083a7981 */ /* 0x000f64000c1e1100 */
[----:B-----5:R-:W-:-:S05]  /*2650*/  PRMT R0, R58, 0x8880, RZ ;  /* 0x000088803a007816 */ /* 0x020fca00000000ff */
[----:B------:R-:W-:-:S07]  /*2660*/  IMAD R3, R0, R57, RZ ;  /* 0x0000003900037224 */ /* 0x000fce00078e02ff */
.L_x_55:
[----:B------:R-:W-:Y:S05]  /*2670*/  BSYNC B1 ;  /* 0x0000000000017941 */ /* 0x000fea0003800000 */
.L_x_54:
        /* <DEDUP_REMOVED lines=13> */
.L_x_57:
[----:B------:R-:W-:Y:S05]  /*2750*/  BSYNC B1 ;  /* 0x0000000000017941 */ /* 0x000fea0003800000 */
.L_x_56:
[----:B---3--:R-:W-:Y:S01]  /*2760*/  @!P3 IMAD R13, R34, R56, R3 ;  /* 0x00000038220db224 */ /* 0x008fe200078e0203 */
[----:B------:R-:W-:Y:S04]  /*2770*/  BSSY B1, `(.L_x_58) ;  /* 0x0000006000017945 */ /* 0x000fe80003800000 */
[----:B------:R3:W-:Y:S01]  /*2780*/  @!P3 STG.E.U8 desc[UR36][R4.64+0x10], R13 ;  /* 0x0000100d0400b986 */ /* 0x0007e2000c101124 */
[----:B------:R-:W-:Y:S05]  /*2790*/  @P2 BRA `(.L_x_59) ;  /* 0x00000000000c2947 */ /* 0x000fea0003800000 */
[----:B------:R-:W5:Y:S02]  /*27a0*/  LDG.E.U8 R58, desc[UR36][R10.64+0x11] ;  /* 0x000011240a3a7981 */ /* 0x000f64000c1e1100 */
[----:B-----5:R-:W-:-:S05]  /*27b0*/  PRMT R0, R58, 0x8880, RZ ;  /* 0x000088803a007816 */ /* 0x020fca00000000ff */
[----:B------:R-:W-:-:S07]  /*27c0*/  IMAD R3, R0, R57, RZ ;  /* 0x0000003900037224 */ /* 0x000fce00078e02ff */
.L_x_59:
[----:B------:R-:W-:Y:S05]  /*27d0*/  BSYNC B1 ;  /* 0x0000000000017941 */ /* 0x000fea0003800000 */
.L_x_58:
[----:B------:R-:W-:Y:S01]  /*27e0*/  @!P2 IMAD R35, R35, R56, R3 ;  /* 0x000000382323a224 */ /* 0x000fe200078e0203 */
[----:B------:R-:W-:Y:S04]  /*27f0*/  BSSY B1, `(.L_x_60) ;  /* 0x0000006000017945 */ /* 0x000fe80003800000 */
[----:B------:R0:W-:Y:S01]  /*2800*/  @!P2 STG.E.U8 desc[UR36][R4.64+0x11], R35 ;  /* 0x000011230400a986 */ /* 0x0001e2000c101124 */
[----:B------:R-:W-:Y:S05]  /*2810*/  @P5 BRA `(.L_x_61) ;  /* 0x00000000000c5947 */ /* 0x000fea0003800000 */
[----:B------:R-:W5:Y:S02]  /*2820*/  LDG.E.U8 R58, desc[UR36][R8.64+0x18] ;  /* 0x00001824083a7981 */ /* 0x000f64000c1e1100 */
[----:B-----5:R-:W-:-:S05]  /*2830*/  PRMT R0, R58, 0x8880, RZ ;  /* 0x000088803a007816 */ /* 0x020fca00000000ff */
[----:B------:R-:W-:-:S07]  /*2840*/  IMAD R3, R0, R57, RZ ;  /* 0x0000003900037224 */ /* 0x000fce00078e02ff */
.L_x_61:
[----:B------:R-:W-:Y:S05]  /*2850*/  BSYNC B1 ;  /* 0x0000000000017941 */ /* 0x000fea0003800000 */
.L_x_60:
[----:B---3--:R-:W-:Y:S01]  /*2860*/  @!P5 IMAD R13, R36, R56, R3 ;  /* 0x00000038240dd224 */ /* 0x008fe200078e0203 */
[----:B------:R-:W-:Y:S04]  /*2870*/  BSSY B1, `(.L_x_62) ;  /* 0x0000006000017945 */ /* 0x000fe80003800000 */
[----:B------:R3:W-:Y:S01]  /*2880*/  @!P5 STG.E.U8 desc[UR36][R6.64+0x18], R13 ;  /* 0x0000180d0600d986 */ /* 0x0007e2000c101124 */
[----:B------:R-:W-:Y:S05]  /*2890*/  @P4 BRA `(.L_x_63) ;  /* 0x00000000000c4947 */ /* 0x000fea0003800000 */
[----:B------:R-:W5:Y:S02]  /*28a0*/  LDG.E.U8 R58, desc[UR36][R8.64+0x19] ;  /* 0x00001924083a7981 */ /* 0x000f64000c1e1100 */
[----:B-----5:R-:W-:-:S05]  /*28b0*/  PRMT R0, R58, 0x8880, RZ ;  /* 0x000088803a007816 */ /* 0x020fca00000000ff */
[----:B------:R-:W-:-:S07]  /*28c0*/  IMAD R3, R0, R57, RZ ;  /* 0x0000003900037224 */ /* 0x000fce00078e02ff */
.L_x_63:
[----:B------:R-:W-:Y:S05]  /*28d0*/  BSYNC B1 ;  /* 0x0000000000017941 */ /* 0x000fea0003800000 */
.L_x_62:
        /* <DEDUP_REMOVED lines=13> */
.L_x_65:
[----:B------:R-:W-:Y:S05]  /*29b0*/  BSYNC B1 ;  /* 0x0000000000017941 */ /* 0x000fea0003800000 */
.L_x_64:
[----:B---3--:R-:W-:Y:S01]  /*29c0*/  @!P1 IMAD R13, R38, R56, R3 ;  /* 0x00000038260d9224 */ /* 0x008fe200078e0203 */
[----:B------:R-:W-:Y:S04]  /*29d0*/  BSSY B1, `(.L_x_66) ;  /* 0x0000006000017945 */ /* 0x000fe80003800000 */
[----:B------:R3:W-:Y:S01]  /*29e0*/  @!P1 STG.E.U8 desc[UR36][R4.64+0x18], R13 ;  /* 0x0000180d04009986 */ /* 0x0007e2000c101124 */
[----:B------:R-:W-:Y:S05]  /*29f0*/  @P4 BRA `(.L_x_67) ;  /* 0x00000000000c4947 */ /* 0x000fea0003800000 */
[----:B------:R-:W5:Y:S02]  /*2a00*/  LDG.E.U8 R58, desc[UR36][R10.64+0x19] ;  /* 0x000019240a3a7981 */ /* 0x000f64000c1e1100 */
[----:B-----5:R-:W-:-:S05]  /*2a10*/  PRMT R0, R58, 0x8880, RZ ;  /* 0x000088803a007816 */ /* 0x020fca00000000ff */
[----:B------:R-:W-:-:S07]  /*2a20*/  IMAD R3, R0, R57, RZ ;  /* 0x0000003900037224 */ /* 0x000fce00078e02ff */
.L_x_67:
[----:B------:R-:W-:Y:S05]  /*2a30*/  BSYNC B1 ;  /* 0x0000000000017941 */ /* 0x000fea0003800000 */
.L_x_66:
[----:B------:R-:W-:Y:S01]  /*2a40*/  @!P4 IMAD R39, R39, R56, R3 ;  /* 0x000000382727c224 */ /* 0x000fe200078e0203 */
[----:B------:R-:W-:Y:S04]  /*2a50*/  BSSY B1, `(.L_x_68) ;  /* 0x0000006000017945 */ /* 0x000fe80003800000 */
[----:B------:R0:W-:Y:S01]  /*2a60*/  @!P4 STG.E.U8 desc[UR36][R4.64+0x19], R39 ;  /* 0x000019270400c986 */ /* 0x0001e2000c101124 */
[----:B------:R-:W-:Y:S05]  /*2a70*/  @P5 BRA `(.L_x_69) ;  /* 0x00000000000c5947 */ /* 0x000fea0003800000 */
[----:B------:R-:W5:Y:S02]  /*2a80*/  LDG.E.U8 R58, desc[UR36][R8.64+0x20] ;  /* 0x00002024083a7981 */ /* 0x000f64000c1e1100 */
[----:B-----5:R-:W-:-:S05]  /*2a90*/  PRMT R0, R58, 0x8880, RZ ;  /* 0x000088803a007816 */ /* 0x020fca00000000ff */
[----:B------:R-:W-:-:S07]  /*2aa0*/  IMAD R3, R0, R57, RZ ;  /* 0x0000003900037224 */ /* 0x000fce00078e02ff */
.L_x_69:
[----:B------:R-:W-:Y:S05]  /*2ab0*/  BSYNC B1 ;  /* 0x0000000000017941 */ /* 0x000fea0003800000 */
.L_x_68:
[----:B---3--:R-:W-:Y:S01]  /*2ac0*/  @!P5 IMAD R13, R40, R56, R3 ;  /* 0x00000038280dd224 */ /* 0x008fe200078e0203 */
[----:B------:R-:W-:Y:S04]  /*2ad0*/  BSSY B1, `(.L_x_70) ;  /* 0x0000006000017945 */ /* 0x000fe80003800000 */
[----:B------:R3:W-:Y:S01]  /*2ae0*/  @!P5 STG.E.U8 desc[UR36][R6.64+0x20], R13 ;  /* 0x0000200d0600d986 */ /* 0x0007e2000c101124 */
[----:B------:R-:W-:Y:S05]  /*2af0*/  @P0 BRA `(.L_x_71) ;  /* 0x00000000000c0947 */ /* 0x000fea0003800000 */
[----:B------:R-:W5:Y:S02]  /*2b00*/  LDG.E.U8 R58, desc[UR36][R8.64+0x21] ;  /* 0x00002124083a7981 */ /* 0x000f64000c1e1100 */
[----:B-----5:R-:W-:-:S05]  /*2b10*/  PRMT R0, R58, 0x8880, RZ ;  /* 0x000088803a007816 */ /* 0x020fca00000000ff */
[----:B------:R-:W-:-:S07]  /*2b20*/  IMAD R3, R0, R57, RZ ;  /* 0x0000003900037224 */ /* 0x000fce00078e02ff */
.L_x_71:
[----:B------:R-:W-:Y:S05]  /*2b30*/  BSYNC B1 ;  /* 0x0000000000017941 */ /* 0x000fea0003800000 */
.L_x_70:
        /* <DEDUP_REMOVED lines=13> */
.L_x_73:
[----:B------:R-:W-:Y:S05]  /*2c10*/  BSYNC B1 ;  /* 0x0000000000017941 */ /* 0x000fea0003800000 */
.L_x_72:
[----:B---3--:R-:W-:Y:S01]  /*2c20*/  @!P3 IMAD R13, R42, R56, R3 ;  /* 0x000000382a0db224 */ /* 0x008fe200078e0203 */
[----:B------:R-:W-:Y:S04]  /*2c30*/  BSSY B1, `(.L_x_74) ;  /* 0x0000006000017945 */ /* 0x000fe80003800000 */
[----:B------:R3:W-:Y:S01]  /*2c40*/  @!P3 STG.E.U8 desc[UR36][R4.64+0x20], R13 ;  /* 0x0000200d0400b986 */ /* 0x0007e2000c101124 */
[----:B------:R-:W-:Y:S05]  /*2c50*/  @P2 BRA `(.L_x_75) ;  /* 0x00000000000c2947 */ /* 0x000fea0003800000 */
[----:B------:R-:W5:Y:S02]  /*2c60*/  LDG.E.U8 R58, desc[UR36][R10.64+0x21] ;  /* 0x000021240a3a7981 */ /* 0x000f64000c1e1100 */
[----:B-----5:R-:W-:-:S05]  /*2c70*/  PRMT R0, R58, 0x8880, RZ ;  /* 0x000088803a007816 */ /* 0x020fca00000000ff */
[----:B------:R-:W-:-:S07]  /*2c80*/  IMAD R3, R0, R57, RZ ;  /* 0x0000003900037224 */ /* 0x000fce00078e02ff */
.L_x_75:
[----:B------:R-:W-:Y:S05]  /*2c90*/  BSYNC B1 ;  /* 0x0000000000017941 */ /* 0x000fea0003800000 */
.L_x_74:
[----:B------:R-:W-:Y:S01]  /*2ca0*/  @!P2 IMAD R43, R43, R56, R3 ;  /* 0x000000382b2ba224 */ /* 0x000fe200078e0203 */
[----:B------:R-:W-:Y:S04]  /*2cb0*/  BSSY B1, `(.L_x_76) ;  /* 0x0000006000017945 */ /* 0x000fe80003800000 */
[----:B------:R0:W-:Y:S01]  /*2cc0*/  @!P2 STG.E.U8 desc[UR36][R4.64+0x21], R43 ;  /* 0x0000212b0400a986 */ /* 0x0001e2000c101124 */
[----:B------:R-:W-:Y:S05]  /*2cd0*/  @P0 BRA `(.L_x_77) ;  /* 0x00000000000c0947 */ /* 0x000fea0003800000 */
[----:B------:R-:W5:Y:S02]  /*2ce0*/  LDG.E.U8 R58, desc[UR36][R8.64+0x28] ;  /* 0x00002824083a7981 */ /* 0x000f64000c1e1100 */
[----:B-----5:R-:W-:-:S05]  /*2cf0*/  PRMT R0, R58, 0x8880, RZ ;  /* 0x000088803a007816 */ /* 0x020fca00000000ff */
[----:B------:R-:W-:-:S07]  /*2d00*/  IMAD R3, R0, R57, RZ ;  /* 0x0000003900037224 */ /* 0x000fce00078e02ff */
.L_x_77:
[----:B------:R-:W-:Y:S05]  /*2d10*/  BSYNC B1 ;  /* 0x0000000000017941 */ /* 0x000fea0003800000 */
.L_x_76:
[----:B---3--:R-:W-:Y:S01]  /*2d20*/  @!P0 IMAD R13, R44, R56, R3 ;  /* 0x000000382c0d8224 */ /* 0x008fe200078e0203 */
[----:B------:R-:W-:Y:S04]  /*2d30*/  BSSY B1, `(.L_x_78) ;  /* 0x0000006000017945 */ /* 0x000fe80003800000 */
[----:B------:R3:W-:Y:S01]  /*2d40*/  @!P0 STG.E.U8 desc[UR36][R6.64+0x28], R13 ;  /* 0x0000280d06008986 */ /* 0x0007e2000c101124 */
[----:B------:R-:W-:Y:S05]  /*2d50*/  @P5 BRA `(.L_x_79) ;  /* 0x00000000000c5947 */ /* 0x000fea0003800000 */
[----:B------:R-:W5:Y:S02]  /*2d60*/  LDG.E.U8 R58, desc[UR36][R8.64+0x29] ;  /* 0x00002924083a7981 */ /* 0x000f64000c1e1100 */
[----:B-----5:R-:W-:-:S05]  /*2d70*/  PRMT R0, R58, 0x8880, RZ ;  /* 0x000088803a007816 */ /* 0x020fca00000000ff */
[----:B------:R-:W-:-:S07]  /*2d80*/  IMAD R3, R0, R57, RZ ;  /* 0x0000003900037224 */ /* 0x000fce00078e02ff */
.L_x_79:
[----:B------:R-:W-:Y:S05]  /*2d90*/  BSYNC B1 ;  /* 0x0000000000017941 */ /* 0x000fea0003800000 */
.L_x_78:
        /* <DEDUP_REMOVED lines=13> */
.L_x_81:
[----:B------:R-:W-:Y:S05]  /*2e70*/  BSYNC B1 ;  /* 0x0000000000017941 */ /* 0x000fea0003800000 */
.L_x_80:
[----:B---3--:R-:W-:Y:S01]  /*2e80*/  @!P4 IMAD R13, R46, R56, R3 ;  /* 0x000000382e0dc224 */ /* 0x008fe200078e0203 */
[----:B------:R-:W-:Y:S04]  /*2e90*/  BSSY B1, `(.L_x_82) ;  /* 0x0000006000017945 */ /* 0x000fe80003800000 */
[----:B------:R3:W-:Y:S01]  /*2ea0*/  @!P4 STG.E.U8 desc[UR36][R4.64+0x28], R13 ;  /* 0x0000280d0400c986 */ /* 0x0007e2000c101124 */
[----:B------:R-:W-:Y:S05]  /*2eb0*/  @P1 BRA `(.L_x_83) ;  /* 0x00000000000c1947 */ /* 0x000fea0003800000 */
[----:B------:R-:W5:Y:S02]  /*2ec0*/  LDG.E.U8 R58, desc[UR36][R10.64+0x29] ;  /* 0x000029240a3a7981 */ /* 0x000f64000c1e1100 */
[----:B-----5:R-:W-:-:S05]  /*2ed0*/  PRMT R0, R58, 0x8880, RZ ;  /* 0x000088803a007816 */ /* 0x020fca00000000ff */
[----:B------:R-:W-:-:S07]  /*2ee0*/  IMAD R3, R0, R57, RZ ;  /* 0x0000003900037224 */ /* 0x000fce00078e02ff */
.L_x_83:
[----:B------:R-:W-:Y:S05]  /*2ef0*/  BSYNC B1 ;  /* 0x0000000000017941 */ /* 0x000fea0003800000 */
.L_x_82:
[----:B------:R-:W-:Y:S01]  /*2f00*/  @!P1 IMAD R47, R47, R56, R3 ;  /* 0x000000382f2f9224 */ /* 0x000fe200078e0203 */
[----:B------:R-:W-:Y:S04]  /*2f10*/  BSSY B1, `(.L_x_84) ;  /* 0x0000006000017945 */ /* 0x000fe80003800000 */
[----:B------:R0:W-:Y:S01]  /*2f20*/  @!P1 STG.E.U8 desc[UR36][R4.64+0x29], R47 ;  /* 0x0000292f04009986 */ /* 0x0001e2000c101124 */
[----:B------:R-:W-:Y:S05]  /*2f30*/  @P3 BRA `(.L_x_85) ;  /* 0x00000000000c3947 */ /* 0x000fea0003800000 */
[----:B------:R-:W5:Y:S02]  /*2f40*/  LDG.E.U8 R58, desc[UR36][R8.64+0x30] ;  /* 0x00003024083a7981 */ /* 0x000f64000c1e1100 */
[----:B-----5:R-:W-:-:S05]  /*2f50*/  PRMT R0, R58, 0x8880, RZ ;  /* 0x000088803a007816 */ /* 0x020fca00000000ff */
[----:B------:R-:W-:-:S07]  /*2f60*/  IMAD R3, R0, R57, RZ ;  /* 0x0000003900037224 */ /* 0x000fce00078e02ff */
.L_x_85:
[----:B------:R-:W-:Y:S05]  /*2f70*/  BSYNC B1 ;  /* 0x0000000000017941 */ /* 0x000fea0003800000 */
.L_x_84:
[----:B---3--:R-:W-:Y:S01]  /*2f80*/  @!P3 IMAD R13, R48, R56, R3 ;  /* 0x00000038300db224 */ /* 0x008fe200078e0203 */
[----:B------:R-:W-:Y:S04]  /*2f90*/  BSSY B1, `(.L_x_86) ;  /* 0x0000006000017945 */ /* 0x000fe80003800000 */
[----:B------:R3:W-:Y:S01]  /*2fa0*/  @!P3 STG.E.U8 desc[UR36][R6.64+0x30], R13 ;  /* 0x0000300d0600b986 */ /* 0x0007e2000c101124 */
[----:B------:R-:W-:Y:S05]  /*2fb0*/  @P5 BRA `(.L_x_87) ;  /* 0x00000000000c5947 */ /* 0x000fea0003800000 */
[----:B------:R-:W5:Y:S02]  /*2fc0*/  LDG.E.U8 R58, desc[UR36][R8.64+0x31] ;  /* 0x00003124083a7981 */ /* 0x000f64000c1e1100 */
[----:B-----5:R-:W-:-:S05]  /*2fd0*/  PRMT R0, R58, 0x8880, RZ ;  /* 0x000088803a007816 */ /* 0x020fca00000000ff */
[----:B------:R-:W-:-:S07]  /*2fe0*/  IMAD R3, R0, R57, RZ ;  /* 0x0000003900037224 */ /* 0x000fce00078e02ff */
.L_x_87:
[----:B------:R-:W-:Y:S05]  /*2ff0*/  BSYNC B1 ;  /* 0x0000000000017941 */ /* 0x000fea0003800000 */
.L_x_86:
        /* <DEDUP_REMOVED lines=9> */
[----:B------:R-:W-:Y:S01]  /*3090*/  ISETP.LT.OR P3, PT, R20, 0x9, !P3 ;  /* 0x000000091400780c */ /* 0x000fe20005f61670 */
[----:B------:R-:W-:-:S12]  /*30a0*/  @P2 BRA `(.L_x_89) ;  /* 0x00000000000c2947 */ /* 0x000fd80003800000 */
[----:B------:R-:W5:Y:S02]  /*30b0*/  LDG.E.U8 R58, desc[UR36][R10.64+0x30] ;  /* 0x000030240a3a7981 */ /* 0x000f64000c1e1100 */
[----:B-----5:R-:W-:-:S05]  /*30c0*/  PRMT R0, R58, 0x8880, RZ ;  /* 0x000088803a007816 */ /* 0x020fca00000000ff */
[----:B------:R-:W-:-:S07]  /*30d0*/  IMAD R3, R0, R57, RZ ;  /* 0x0000003900037224 */ /* 0x000fce00078e02ff */
.L_x_89:
[----:B------:R-:W-:Y:S05]  /*30e0*/  BSYNC B1 ;  /* 0x0000000000017941 */ /* 0x000fea0003800000 */
.L_x_88:
[----:B---3--:R-:W-:Y:S01]  /*30f0*/  @!P2 IMAD R13, R50, R56, R3 ;  /* 0x00000038320da224 */ /* 0x008fe200078e0203 */
[----:B------:R-:W-:Y:S04]  /*3100*/  BSSY B1, `(.L_x_90) ;  /* 0x0000006000017945 */ /* 0x000fe80003800000 */
[----:B------:R3:W-:Y:S01]  /*3110*/  @!P2 STG.E.U8 desc[UR36][R4.64+0x30], R13 ;  /* 0x0000300d0400a986 */ /* 0x0007e2000c101124 */
[----:B------:R-:W-:Y:S05]  /*3120*/  @P0 BRA `(.L_x_91) ;  /* 0x00000000000c0947 */ /* 0x000fea0003800000 */
[----:B------:R-:W5:Y:S02]  /*3130*/  LDG.E.U8 R58, desc[UR36][R10.64+0x31] ;  /* 0x000031240a3a7981 */ /* 0x000f64000c1e1100 */
[----:B-----5:R-:W-:-:S05]  /*3140*/  PRMT R0, R58, 0x8880, RZ ;  /* 0x000088803a007816 */ /* 0x020fca00000000ff */
[----:B------:R-:W-:-:S07]  /*3150*/  IMAD R3, R0, R57, RZ ;  /* 0x0000003900037224 */ /* 0x000fce00078e02ff */
.L_x_91:
[----:B------:R-:W-:Y:S05]  /*3160*/  BSYNC B1 ;  /* 0x0000000000017941 */ /* 0x000fea0003800000 */
.L_x_90:
[----:B------:R-:W-:Y:S01]  /*3170*/  @!P0 IMAD R51, R51, R56, R3 ;  /* 0x0000003833338224 */ /* 0x000fe200078e0203 */
[----:B------:R-:W-:Y:S04]  /*3180*/  BSSY B1, `(.L_x_92) ;  /* 0x0000006000017945 */ /* 0x000fe80003800000 */
[----:B------:R0:W-:Y:S01]  /*3190*/  @!P0 STG.E.U8 desc[UR36][R4.64+0x31], R51 ;  /* 0x0000313304008986 */ /* 0x0001e2000c101124 */
[----:B------:R-:W-:Y:S05]  /*31a0*/  @P5 BRA `(.L_x_93) ;  /* 0x00000000000c5947 */ /* 0x000fea0003800000 */
[----:B------:R-:W5:Y:S02]  /*31b0*/  LDG.E.U8 R58, desc[UR36][R8.64+0x38] ;  /* 0x00003824083a7981 */ /* 0x000f64000c1e1100 */
[----:B-----5:R-:W-:-:S05]  /*31c0*/  PRMT R0, R58, 0x8880, RZ ;  /* 0x000088803a007816 */ /* 0x020fca00000000ff */
[----:B------:R-:W-:-:S07]  /*31d0*/  IMAD R3, R0, R57, RZ ;  /* 0x0000003900037224 */ /* 0x000fce00078e02ff */
.L_x_93:
[----:B------:R-:W-:Y:S05]  /*31e0*/  BSYNC B1 ;  /* 0x0000000000017941 */ /* 0x000fea0003800000 */
.L_x_92:
[----:B---3--:R-:W-:Y:S01]  /*31f0*/  @!P5 IMAD R13, R52, R56, R3 ;  /* 0x00000038340dd224 */ /* 0x008fe200078e0203 */
[----:B------:R-:W-:Y:S04]  /*3200*/  BSSY B1, `(.L_x_94) ;  /* 0x0000006000017945 */ /* 0x000fe80003800000 */
[----:B------:R3:W-:Y:S01]  /*3210*/  @!P5 STG.E.U8 desc[UR36][R6.64+0x38], R13 ;  /* 0x0000380d0600d986 */ /* 0x0007e2000c101124 */
[----:B------:R-:W-:Y:S05]  /*3220*/  @P4 BRA `(.L_x_95) ;  /* 0x00000000000c4947 */ /* 0x000fea0003800000 */
[----:B------:R-:W5:Y:S02]  /*3230*/  LDG.E.U8 R58, desc[UR36][R8.64+0x39] ;  /* 0x00003924083a7981 */ /* 0x000f64000c1e1100 */
[----:B-----5:R-:W-:-:S05]  /*3240*/  PRMT R0, R58, 0x8880, RZ ;  /* 0x000088803a007816 */ /* 0x020fca00000000ff */
[----:B------:R-:W-:-:S07]  /*3250*/  IMAD R3, R0, R57, RZ ;  /* 0x0000003900037224 */ /* 0x000fce00078e02ff */
.L_x_95:
[----:B------:R-:W-:Y:S05]  /*3260*/  BSYNC B1 ;  /* 0x0000000000017941 */ /* 0x000fea0003800000 */
.L_x_94:
[----:B------:R-:W-:Y:S01]  /*3270*/  @!P4 IMAD R53, R53, R56, R3 ;  /* 0x000000383535c224 */ /* 0x000fe200078e0203 */
[----:B------:R-:W-:Y:S04]  /*3280*/  BSSY B1, `(.L_x_96) ;  /* 0x0000006000017945 */ /* 0x000fe80003800000 */
[----:B------:R0:W-:Y:S01]  /*3290*/  @!P4 STG.E.U8 desc[UR36][R6.64+0x39], R53 ;  /* 0x000039350600c986 */ /* 0x0001e2000c101124 */
[----:B------:R-:W-:Y:S05]  /*32a0*/  @P3 BRA `(.L_x_97) ;  /* 0x00000000000c3947 */ /* 0x000fea0003800000 */
[----:B------:R-:W5:Y:S02]  /*32b0*/  LDG.E.U8 R58, desc[UR36][R10.64+0x38] ;  /* 0x000038240a3a7981 */ /* 0x000f64000c1e1100 */
[----:B-----5:R-:W-:-:S05]  /*32c0*/  PRMT R0, R58, 0x8880, RZ ;  /* 0x000088803a007816 */ /* 0x020fca00000000ff */
[----:B------:R-:W-:-:S07]  /*32d0*/  IMAD R3, R0, R57, RZ ;  /* 0x0000003900037224 */ /* 0x000fce00078e02ff */
.L_x_97:
[----:B------:R-:W-:Y:S05]  /*32e0*/  BSYNC B1 ;  /* 0x0000000000017941 */ /* 0x000fea0003800000 */
.L_x_96:
[----:B0123--:R-:W-:Y:S01]  /*32f0*/  @!P3 IMAD R7, R54, R56, R3 ;  /* 0x000000383607b224 */ /* 0x00ffe200078e0203 */
[----:B------:R-:W-:Y:S01]  /*3300*/  ISETP.LT.OR P1, PT, R20, 0x9, !P1 ;  /* 0x000000091400780c */ /* 0x000fe20004f21670 */
[----:B------:R-:W-:Y:S03]  /*3310*/  BSSY B1, `(.L_x_98) ;  /* 0x0000006000017945 */ /* 0x000fe60003800000 */
[----:B------:R0:W-:Y:S09]  /*3320*/  @!P3 STG.E.U8 desc[UR36][R4.64+0x38], R7 ;  /* 0x000038070400b986 */ /* 0x0001f2000c101124 */
[----:B------:R-:W-:Y:S05]  /*3330*/  @P1 BRA `(.L_x_99) ;  /* 0x00000000000c1947 */ /* 0x000fea0003800000 */
[----:B------:R-:W2:Y:S02]  /*3340*/  LDG.E.U8 R58, desc[UR36][R10.64+0x39] ;  /* 0x000039240a3a7981 */ /* 0x000ea4000c1e1100 */
[----:B--2---:R-:W-:-:S05]  /*3350*/  PRMT R0, R58, 0x8880, RZ ;  /* 0x000088803a007816 */ /* 0x004fca00000000ff */
[----:B------:R-:W-:-:S07]  /*3360*/  IMAD R3, R0, R57, RZ ;  /* 0x0000003900037224 */ /* 0x000fce00078e02ff */
.L_x_99:
[----:B------:R-:W-:Y:S05]  /*3370*/  BSYNC B1 ;  /* 0x0000000000017941 */ /* 0x000fea0003800000 */
.L_x_98:
[----:B------:R-:W-:Y:S01]  /*3380*/  IMAD R3, R55, R56, R3 ;  /* 0x0000003837037224 */ /* 0x000fe200078e0203 */
[----:B------:R-:W-:Y:S06]  /*3390*/  @P1 BRA `(.L_x_100) ;  /* 0x0000000400c81947 */ /* 0x000fec0003800000 */
[----:B------:R1:W-:Y:S01]  /*33a0*/  STG.E.U8 desc[UR36][R4.64+0x39], R3 ;  /* 0x0000390304007986 */ /* 0x0003e2000c101124 */
[----:B------:R-:W-:Y:S05]  /*33b0*/  BRA `(.L_x_100) ;  /* 0x0000000400c07947 */ /* 0x000fea0003800000 */
.L_x_35:
[C---:B------:R-:W-:Y:S02]  /*33c0*/  ISETP.GE.AND P1, PT, R60.reuse, 0x1, PT ;  /* 0x000000013c00780c */ /* 0x040fe40003f26270 */
[----:B------:R-:W-:Y:S02]  /*33d0*/  ISETP.GE.AND P0, PT, R60, 0x2, PT ;  /* 0x000000023c00780c */ /* 0x000fe40003f06270 */
[C---:B------:R-:W-:Y:S02]  /*33e0*/  ISETP.LT.OR P4, PT, R20.reuse, 0x1, !P1 ;  /* 0x000000011400780c */ /* 0x040fe40004f81670 */
[C---:B------:R-:W-:Y:S02]  /*33f0*/  ISETP.LT.OR P5, PT, R20.reuse, 0x1, !P0 ;  /* 0x000000011400780c */ /* 0x040fe400047a1670 */
[C---:B------:R-:W-:Y:S02]  /*3400*/  ISETP.LT.OR P1, PT, R20.reuse, 0x9, !P1 ;  /* 0x000000091400780c */ /* 0x040fe40004f21670 */
[----:B------:R-:W-:-:S02]  /*3410*/  ISETP.LT.OR P0, PT, R20, 0x9, !P0 ;  /* 0x000000091400780c */ /* 0x000fc40004701670 */
[C---:B------:R-:W-:Y:S02]  /*3420*/  ISETP.GE.AND P3, PT, R60.reuse, 0x9, PT ;  /* 0x000000093c00780c */ /* 0x040fe40003f66270 */
[----:B------:R-:W-:-:S03]  /*3430*/  ISETP.GE.AND P2, PT, R60, 0xa, PT ;  /* 0x0000000a3c00780c */ /* 0x000fc60003f46270 */
[-C--:B------:R-:W-:Y:S02]  /*3440*/  @!P4 IMAD R3, R24, R56.reuse, RZ ;  /* 0x000000381803c224 */ /* 0x080fe400078e02ff */
[-C--:B------:R-:W-:Y:S02]  /*3450*/  @!P5 IMAD R25, R25, R56.reuse, RZ ;  /* 0x000000381919d224 */ /* 0x080fe400078e02ff */
[-C--:B------:R-:W-:Y:S01]  /*3460*/  @!P1 IMAD R9, R26, R56.reuse, RZ ;  /* 0x000000381a099224 */ /* 0x080fe200078e02ff */
[----:B------:R0:W-:Y:S01]  /*3470*/  @!P4 STG.E.U8 desc[UR36][R6.64], R3 ;  /* 0x000000030600c986 */ /* 0x0001e2000c101124 */
[C---:B------:R-:W-:Y:S01]  /*3480*/  ISETP.LT.OR P4, PT, R20.reuse, 0x1, !P3 ;  /* 0x000000011400780c */ /* 0x040fe20005f81670 */
[----:B------:R-:W-:Y:S02]  /*3490*/  @!P0 IMAD R27, R27, R56, RZ ;  /* 0x000000381b1b8224 */ /* 0x000fe400078e02ff */
[----:B------:R-:W-:Y:S01]  /*34a0*/  @!P5 STG.E.U8 desc[UR36][R6.64+0x1], R25 ;  /* 0x000001190600d986 */ /* 0x000fe2000c101124 */
[----:B------:R-:W-:-:S02]  /*34b0*/  ISETP.LT.OR P5, PT, R20, 0x1, !P2 ;  /* 0x000000011400780c */ /* 0x000fc400057a1670 */
[C---:B------:R-:W-:Y:S01]  /*34c0*/  ISETP.LT.OR P2, PT, R20.reuse, 0x9, !P2 ;  /* 0x000000091400780c */ /* 0x040fe20005741670 */
[----:B------:R1:W-:Y:S01]  /*34d0*/  @!P1 STG.E.U8 desc[UR36][R4.64], R9 ;  /* 0x0000000904009986 */ /* 0x0003e2000c101124 */
[----:B------:R-:W-:Y:S02]  /*34e0*/  ISETP.LT.OR P1, PT, R20, 0x9, !P3 ;  /* 0x000000091400780c */ /* 0x000fe40005f21670 */
[C---:B------:R-:W-:Y:S01]  /*34f0*/  ISETP.GE.AND P3, PT, R60.reuse, 0x11, PT ;  /* 0x000000113c00780c */ /* 0x040fe20003f66270 */
[----:B------:R-:W-:Y:S01]  /*3500*/  @!P0 STG.E.U8 desc[UR36][R4.64+0x1], R27 ;  /* 0x0000011b04008986 */ /* 0x000fe2000c101124 */
[----:B------:R-:W-:Y:S01]  /*3510*/  ISETP.GE.AND P0, PT, R60, 0x12, PT ;  /* 0x000000123c00780c */ /* 0x000fe20003f06270 */
[----:B------:R-:W-:-:S04]  /*3520*/  @!P4 IMAD R11, R28, R56, RZ ;  /* 0x000000381c0bc224 */ /* 0x000fc800078e02ff */
[-C--:B------:R-:W-:Y:S01]  /*3530*/  @!P5 IMAD R29, R29, R56.reuse, RZ ;  /* 0x000000381d1dd224 */ /* 0x080fe200078e02ff */
[----:B------:R-:W-:Y:S01]  /*3540*/  @!P4 STG.E.U8 desc[UR36][R6.64+0x8], R11 ;  /* 0x0000080b0600c986 */ /* 0x000fe2000c101124 */
[C---:B------:R-:W-:Y:S01]  /*3550*/  ISETP.LT.OR P4, PT, R20.reuse, 0x1, !P3 ;  /* 0x000000011400780c */ /* 0x040fe20005f81670 */
[-C--:B------:R-:W-:Y:S02]  /*3560*/  @!P2 IMAD R31, R31, R56.reuse, RZ ;  /* 0x000000381f1fa224 */ /* 0x080fe400078e02ff */
[----:B------:R-:W-:Y:S01]  /*3570*/  @!P5 STG.E.U8 desc[UR36][R6.64+0x9], R29 ;  /* 0x0000091d0600d986 */ /* 0x000fe2000c101124 */
[----:B------:R-:W-:Y:S01]  /*3580*/  ISETP.LT.OR P5, PT, R20, 0x1, !P0 ;  /* 0x000000011400780c */ /* 0x000fe200047a1670 */
[----:B0-----:R-:W-:Y:S01]  /*3590*/  @!P1 IMAD R3, R30, R56, RZ ;  /* 0x000000381e039224 */ /* 0x001fe200078e02ff */
[----:B------:R-:W-:Y:S01]  /*35a0*/  ISETP.LT.OR P0, PT, R20, 0x9, !P0 ;  /* 0x000000091400780c */ /* 0x000fe20004701670 */
[----:B------:R-:W-:Y:S01]  /*35b0*/  @!P2 STG.E.U8 desc[UR36][R4.64+0x9], R31 ;  /* 0x0000091f0400a986 */ /* 0x000fe2000c101124 */
[----:B------:R-:W-:-:S03]  /*35c0*/  ISETP.GE.AND P2, PT, R60, 0x19, PT ;  /* 0x000000193c00780c */ /* 0x000fc60003f46270 */
[----:B------:R0:W-:Y:S01]  /*35d0*/  @!P1 STG.E.U8 desc[UR36][R4.64+0x8], R3 ;  /* 0x0000080304009986 */ /* 0x0001e2000c101124 */
[----:B------:R-:W-:Y:S01]  /*35e0*/  ISETP.LT.OR P1, PT, R20, 0x9, !P3 ;  /* 0x000000091400780c */ /* 0x000fe20005f21670 */
[----:B-1----:R-:W-:Y:S01]  /*35f0*/  @!P4 IMAD R9, R32, R56, RZ ;  /* 0x000000382009c224 */ /* 0x002fe200078e02ff */
[----:B------:R-:W-:-:S03]  /*3600*/  ISETP.GE.AND P3, PT, R60, 0x1a, PT ;  /* 0x0000001a3c00780c */ /* 0x000fc60003f66270 */
[-C--:B------:R-:W-:Y:S01]  /*3610*/  @!P5 IMAD R33, R33, R56.reuse, RZ ;  /* 0x000000382121d224 */ /* 0x080fe200078e02ff */
[----:B------:R-:W-:Y:S01]  /*3620*/  @!P4 STG.E.U8 desc[UR36][R6.64+0x10], R9 ;  /* 0x000010090600c986 */ /* 0x000fe2000c101124 */
[C---:B------:R-:W-:Y:S01]  /*3630*/  ISETP.LT.OR P4, PT, R20.reuse, 0x1, !P3 ;  /* 0x000000011400780c */ /* 0x040fe20005f81670 */
[-C--:B------:R-:W-:Y:S01]  /*3640*/  @!P0 IMAD R35, R35, R56.reuse, RZ ;  /* 0x0000003823238224 */ /* 0x080fe200078e02ff */
[C---:B------:R-:W-:Y:S01]  /*3650*/  ISETP.LT.OR P3, PT, R20.reuse, 0x9, !P3 ;  /* 0x000000091400780c */ /* 0x040fe20005f61670 */
[----:B------:R-:W-:Y:S01]  /*3660*/  @!P5 STG.E.U8 desc[UR36][R6.64+0x11], R33 ;  /* 0x000011210600d986 */ /* 0x000fe2000c101124 */
[----:B------:R-:W-:Y:S02]  /*3670*/  ISETP.LT.OR P5, PT, R20, 0x1, !P2 ;  /* 0x000000011400780c */ /* 0x000fe400057a1670 */
[----:B0-----:R-:W-:Y:S01]  /*3680*/  @!P1 IMAD R3, R34, R56, RZ ;  /* 0x0000003822039224 */ /* 0x001fe200078e02ff */
[----:B------:R-:W-:Y:S01]  /*3690*/  @!P0 STG.E.U8 desc[UR36][R4.64+0x11], R35 ;  /* 0x0000112304008986 */ /* 0x000fe2000c101124 */
[----:B------:R-:W-:-:S02]  /*36a0*/  ISETP.LT.OR P2, PT, R20, 0x9, !P2 ;  /* 0x000000091400780c */ /* 0x000fc40005741670 */
[C---:B------:R-:W-:Y:S01]  /*36b0*/  ISETP.GE.AND P0, PT, R60.reuse, 0x21, PT ;  /* 0x000000213c00780c */ /* 0x040fe20003f06270 */
[----:B------:R0:W-:Y:S01]  /*36c0*/  @!P1 STG.E.U8 desc[UR36][R4.64+0x10], R3 ;  /* 0x0000100304009986 */ /* 0x0001e2000c101124 */
[----:B------:R-:W-:Y:S01]  /*36d0*/  ISETP.GE.AND P1, PT, R60, 0x22, PT ;  /* 0x000000223c00780c */ /* 0x000fe20003f26270 */
[-C--:B------:R-:W-:Y:S02]  /*36e0*/  @!P4 IMAD R37, R37, R56.reuse, RZ ;  /* 0x000000382525c224 */ /* 0x080fe400078e02ff */
[-C--:B------:R-:W-:Y:S02]  /*36f0*/  @!P3 IMAD R39, R39, R56.reuse, RZ ;  /* 0x000000382727b224 */ /* 0x080fe400078e02ff */
[-C--:B------:R-:W-:Y:S01]  /*3700*/  @!P5 IMAD R11, R36, R56.reuse, RZ ;  /* 0x00000038240bd224 */ /* 0x080fe200078e02ff */
[----:B------:R-:W-:Y:S01]  /*3710*/  @!P4 STG.E.U8 desc[UR36][R6.64+0x19], R37 ;  /* 0x000019250600c986 */ /* 0x000fe2000c101124 */
[C---:B------:R-:W-:Y:S02]  /*3720*/  ISETP.LT.OR P4, PT, R20.reuse, 0x1, !P0 ;  /* 0x000000011400780c */ /* 0x040fe40004781670 */
[C---:B------:R-:W-:Y:S01]  /*3730*/  ISETP.LT.OR P0, PT, R20.reuse, 0x9, !P0 ;  /* 0x000000091400780c */ /* 0x040fe20004701670 */
[----:B------:R-:W-:Y:S01]  /*3740*/  @!P5 STG.E.U8 desc[UR36][R6.64+0x18], R11 ;  /* 0x0000180b0600d986 */ /* 0x000fe2000c101124 */
[----:B------:R-:W-:Y:S01]  /*3750*/  ISETP.LT.OR P5, PT, R20, 0x1, !P1 ;  /* 0x000000011400780c */ /* 0x000fe20004fa1670 */
[----:B0-----:R-:W-:Y:S01]  /*3760*/  @!P2 IMAD R3, R38, R56, RZ ;  /* 0x000000382603a224 */ /* 0x001fe200078e02ff */
[----:B------:R-:W-:Y:S01]  /*3770*/  ISETP.LT.OR P1, PT, R20, 0x9, !P1 ;  /* 0x000000091400780c */ /* 0x000fe20004f21670 */
[----:B------:R-:W-:Y:S01]  /*3780*/  @!P3 STG.E.U8 desc[UR36][R4.64+0x19], R39 ;  /* 0x000019270400b986 */ /* 0x000fe2000c101124 */
[----:B------:R-:W-:-:S03]  /*3790*/  ISETP.GE.AND P3, PT, R60, 0x29, PT ;  /* 0x000000293c00780c */ /* 0x000fc60003f66270 */
[----:B------:R0:W-:Y:S01]  /*37a0*/  @!P2 STG.E.U8 desc[UR36][R4.64+0x18], R3 ;  /* 0x000018030400a986 */ /* 0x0001e2000c101124 */
[----:B------:R-:W-:Y:S01]  /*37b0*/  ISETP.GE.AND P2, PT, R60, 0x2a, PT ;  /* 0x0000002a3c00780c */ /* 0x000fe20003f46270 */
[----:B------:R-:W-:-:S04]  /*37c0*/  @!P4 IMAD R9, R40, R56, RZ ;  /* 0x000000382809c224 */ /* 0x000fc800078e02ff */
[-C--:B------:R-:W-:Y:S01]  /*37d0*/  @!P5 IMAD R41, R41, R56.reuse, RZ ;  /* 0x000000382929d224 */ /* 0x080fe200078e02ff */
[----:B------:R-:W-:Y:S01]  /*37e0*/  @!P4 STG.E.U8 desc[UR36][R6.64+0x20], R9 ;  /* 0x000020090600c986 */ /* 0x000fe2000c101124 */
[C---:B------:R-:W-:Y:S01]  /*37f0*/  ISETP.LT.OR P4, PT, R20.reuse, 0x1, !P3 ;  /* 0x000000011400780c */ /* 0x040fe20005f81670 */
[-C--:B------:R-:W-:Y:S01]  /*3800*/  @!P1 IMAD R43, R43, R56.reuse, RZ ;  /* 0x000000382b2b9224 */ /* 0x080fe200078e02ff */
        /* <DEDUP_REMOVED lines=25> */
[----:B------:R1:W-:Y:S01]  /*39a0*/  @!P4 STG.E.U8 desc[UR36][R6.64+0x30], R9 ;  /* 0x000030090600c986 */ /* 0x0003e2000c101124 */
[C---:B------:R-:W-:Y:S01]  /*39b0*/  ISETP.LT.OR P4, PT, R20.reuse, 0x1, !P2 ;  /* 0x000000011400780c */ /* 0x040fe20005781670 */
[-C--:B------:R-:W-:Y:S01]  /*39c0*/  @!P0 IMAD R51, R51, R56.reuse, RZ ;  /* 0x0000003833338224 */ /* 0x080fe200078e02ff */
[C---:B------:R-:W-:Y:S01]  /*39d0*/  ISETP.LT.OR P2, PT, R20.reuse, 0x9, !P2 ;  /* 0x000000091400780c */ /* 0x040fe20005741670 */
[----:B------:R2:W-:Y:S01]  /*39e0*/  @!P5 STG.E.U8 desc[UR36][R6.64+0x31], R49 ;  /* 0x000031310600d986 */ /* 0x0005e2000c101124 */
[----:B------:R-:W-:Y:S01]  /*39f0*/  ISETP.LT.OR P5, PT, R20, 0x1, !P3 ;  /* 0x000000011400780c */ /* 0x000fe20005fa1670 */
[-C--:B0-----:R-:W-:Y:S01]  /*3a00*/  @!P1 IMAD R3, R50, R56.reuse, RZ ;  /* 0x0000003832039224 */ /* 0x081fe200078e02ff */
[----:B------:R-:W-:Y:S01]  /*3a10*/  ISETP.LT.OR P3, PT, R20, 0x9, !P3 ;  /* 0x000000091400780c */ /* 0x000fe20005f61670 */
[----:B------:R2:W-:Y:S04]  /*3a20*/  @!P0 STG.E.U8 desc[UR36][R4.64+0x31], R51 ;  /* 0x0000313304008986 */ /* 0x0005e8000c101124 */
[----:B------:R2:W-:Y:S02]  /*3a30*/  @!P1 STG.E.U8 desc[UR36][R4.64+0x30], R3 ;  /* 0x0000300304009986 */ /* 0x0005e4000c101124 */
[----:B------:R-:W-:-:S02]  /*3a40*/  @!P4 IMAD R11, R52, R56, RZ ;  /* 0x00000038340bc224 */ /* 0x000fc400078e02ff */
[-C--:B-1----:R-:W-:Y:S02]  /*3a50*/  @!P2 IMAD R9, R54, R56.reuse, RZ ;  /* 0x000000383609a224 */ /* 0x082fe400078e02ff */
[-C--:B------:R-:W-:Y:S01]  /*3a60*/  @!P5 IMAD R53, R53, R56.reuse, RZ ;  /* 0x000000383535d224 */ /* 0x080fe200078e02ff */
[----:B------:R2:W-:Y:S01]  /*3a70*/  @!P4 STG.E.U8 desc[UR36][R6.64+0x38], R11 ;  /* 0x0000380b0600c986 */ /* 0x0005e2000c101124 */
[----:B------:R-:W-:-:S03]  /*3a80*/  @!P3 IMAD R55, R55, R56, RZ ;  /* 0x000000383737b224 */ /* 0x000fc600078e02ff */
[----:B------:R2:W-:Y:S04]  /*3a90*/  @!P5 STG.E.U8 desc[UR36][R6.64+0x39], R53 ;  /* 0x000039350600d986 */ /* 0x0005e8000c101124 */
[----:B------:R2:W-:Y:S04]  /*3aa0*/  @!P2 STG.E.U8 desc[UR36][R4.64+0x38], R9 ;  /* 0x000038090400a986 */ /* 0x0005e8000c101124 */
[----:B------:R2:W-:Y:S02]  /*3ab0*/  @!P3 STG.E.U8 desc[UR36][R4.64+0x39], R55 ;  /* 0x000039370400b986 */ /* 0x0005e4000c101124 */
.L_x_100:
[----:B------:R-:W-:Y:S05]  /*3ac0*/  BSYNC B0 ;  /* 0x0000000000007941 */ /* 0x000fea0003800000 */
.L_x_34:
[----:B------:R-:W-:Y:S01]  /*3ad0*/  ULDC UR4, c[0x0][0xc] ;  /* 0x0000030000047ab9 */ /* 0x000fe20000000800 */
[----:B------:R-:W-:Y:S01]  /*3ae0*/  ULDC UR5, c[0x0][0x10] ;  /* 0x0000040000057ab9 */ /* 0x000fe20000000800 */
[----:B-12---:R-:W1:Y:S01]  /*3af0*/  LDC R3, c[0x0][0x14] ;  /* 0x00000500ff037b82 */ /* 0x006e620000000800 */
[----:B------:R-:W-:Y:S01]  /*3b00*/  UIMAD.WIDE.U32 UR4, UR4, UR5, URZ ;  /* 0x00000005040472a5 */ /* 0x000fe2000f8e003f */
[----:B------:R-:W-:Y:S01]  /*3b10*/  PRMT R0, RZ, 0x7610, R0 ;  /* 0x00007610ff007816 */ /* 0x000fe20000000000 */
[----:B------:R-:W-:Y:S02]  /*3b20*/  IMAD.MOV.U32 R60, RZ, RZ, -0x1 ;  /* 0xffffffffff3c7424 */ /* 0x000fe400078e00ff */
[----:B------:R-:W-:Y:S02]  /*3b30*/  IMAD.MOV.U32 R61, RZ, RZ, -0x1 ;  /* 0xffffffffff3d7424 */ /* 0x000fe400078e00ff */
[----:B-1----:R-:W-:-:S04]  /*3b40*/  IMAD.WIDE.U32 R16, R3, UR4, R16 ;  /* 0x0000000403107c25 */ /* 0x002fc8000f8e0010 */
[----:B------:R-:W-:Y:S01]  /*3b50*/  IMAD R3, R3, UR5, RZ ;  /* 0x0000000503037c24 */ /* 0x000fe2000f8e02ff */
[----:B------:R-:W-:Y:S02]  /*3b60*/  ULDC.64 UR4, c[0x0][0x650] ;  /* 0x0001940000047ab9 */ /* 0x000fe40000000a00 */
[----:B------:R-:W-:Y:S01]  /*3b70*/  ISETP.GE.U32.AND P0, PT, R16, UR4, PT ;  /* 0x0000000410007c0c */ /* 0x000fe2000bf06070 */
[----:B------:R-:W-:-:S05]  /*3b80*/  IMAD.IADD R17, R17, 0x1, R3 ;  /* 0x0000000111117824 */ /* 0x000fca00078e0203 */
[----:B------:R-:W-:-:S13]  /*3b90*/  ISETP.GE.U32.AND.EX P0, PT, R17, UR5, PT, P0 ;  /* 0x0000000511007c0c */ /* 0x000fda000bf06100 */
[----:B------:R-:W-:Y:S05]  /*3ba0*/  @P0 BRA `(.L_x_101) ;  /* 0x0000000400640947 */ /* 0x000fea0003800000 */
[----:B------:R-:W1:Y:S01]  /*3bb0*/  S2R R12, SR_CTAID.X ;  /* 0x00000000000c7919 */ /* 0x000e620000002500 */
[----:B------:R-:W2:Y:S01]  /*3bc0*/  LDC.64 R10, c[0x0][0x628] ;  /* 0x00018a00ff0a7b82 */ /* 0x000ea20000000a00 */
[----:B------:R-:W-:Y:S01]  /*3bd0*/  ULDC UR4, c[0x0][0x150] ;  /* 0x0000540000047ab9 */ /* 0x000fe20000000800 */
[----:B------:R-:W-:Y:S01]  /*3be0*/  IMAD.MOV.U32 R8, RZ, RZ, R16 ;  /* 0x000000ffff087224 */ /* 0x000fe200078e0010 */
[----:B------:R-:W3:Y:S01]  /*3bf0*/  S2R R24, SR_CTAID.Y ;  /* 0x0000000000187919 */ /* 0x000ee20000002600 */
[----:B------:R-:W-:-:S04]  /*3c00*/  IMAD.MOV.U32 R9, RZ, RZ, R17 ;  /* 0x000000ffff097224 */ /* 0x000fc800078e0011 */
[----:B------:R-:W0:Y:S08]  /*3c10*/  LDC R21, c[0x0][0x144] ;  /* 0x00005100ff157b82 */ /* 0x000e300000000800 */
[----:B------:R-:W0:Y:S08]  /*3c20*/  LDC R0, c[0x0][0x630] ;  /* 0x00018c00ff007b82 */ /* 0x000e300000000800 */
[----:B------:R-:W0:Y:S01]  /*3c30*/  LDC.64 R14, c[0x0][0x620] ;  /* 0x00018800ff0e7b82 */ /* 0x000e220000000a00 */
[----:B--2---:R-:W-:-:S04]  /*3c40*/  ISETP.NE.U32.AND P0, PT, R10, RZ, PT ;  /* 0x000000ff0a00720c */ /* 0x004fc80003f05070 */
[----:B------:R-:W-:Y:S02]  /*3c50*/  ISETP.NE.AND.EX P0, PT, R11, RZ, PT, P0 ;  /* 0x000000ff0b00720c */ /* 0x000fe40003f05300 */
[----:B-1----:R-:W-:-:S05]  /*3c60*/  I2FP.F32.U32 R3, R12 ;  /* 0x0000000c00037245 */ /* 0x002fca0000201000 */
[----:B------:R-:W-:-:S04]  /*3c70*/  FMUL R3, R3, UR4 ;  /* 0x0000000403037c20 */ /* 0x000fc80008400000 */
[----:B------:R1:W2:Y:S02]  /*3c80*/  F2I.U32.TRUNC.NTZ R20, R3 ;  /* 0x0000000300147305 */ /* 0x0002a4000020f000 */
[----:B---3--:R-:W-:Y:S05]  /*3c90*/  @!P0 BRA `(.L_x_102) ;  /* 0x0000000000288947 */ /* 0x008fea0003800000 */
[----:B-1----:R-:W1:Y:S02]  /*3ca0*/  LDC R3, c[0x0][0x634] ;  /* 0x00018d00ff037b82 */ /* 0x002e640000000800 */
[----:B-1----:R-:W-:-:S05]  /*3cb0*/  IADD3 R3, P0, R16, R3, RZ ;  /* 0x0000000310037210 */ /* 0x002fca0007f1e0ff */
[----:B------:R-:W-:-:S04]  /*3cc0*/  IMAD.X R13, RZ, RZ, R17, P0 ;  /* 0x000000ffff0d7224 */ /* 0x000fc800000e0611 */
[----:B0---4-:R-:W-:-:S04]  /*3cd0*/  IMAD.WIDE.U32 R4, R13, R10, RZ ;  /* 0x0000000a0d047225 */ /* 0x011fc800078e00ff */
[----:B------:R-:W-:-:S04]  /*3ce0*/  IMAD.WIDE.U32 R6, P0, R3, R11, R4 ;  /* 0x0000000b03067225 */ /* 0x000fc80007800004 */
[----:B------:R-:W-:-:S04]  /*3cf0*/  IMAD.WIDE.U32 R4, R3, R10, RZ ;  /* 0x0000000a03047225 */ /* 0x000fc800078e00ff */
[----:B------:R-:W-:Y:S01]  /*3d00*/  IMAD.X R9, RZ, RZ, RZ, P0 ;  /* 0x000000ffff097224 */ /* 0x000fe200000e06ff */
[----:B------:R-:W-:Y:S01]  /*3d10*/  IADD3 RZ, P0, R5, R6, RZ ;  /* 0x0000000605ff7210 */ /* 0x000fe20007f1e0ff */
[----:B------:R-:W-:-:S04]  /*3d20*/  IMAD.MOV.U32 R8, RZ, RZ, R7 ;  /* 0x000000ffff087224 */ /* 0x000fc800078e0007 */
[----:B------:R-:W-:-:S08]  /*3d30*/  IMAD.WIDE.U32.X R8, R13, R11, R8, P0 ;  /* 0x0000000b0d087225 */ /* 0x000fd000000e0408 */
.L_x_102:
[----:B------:R-:W3:Y:S01]  /*3d40*/  LDC.64 R30, c[0x0][0x640] ;  /* 0x00019000ff1e7b82 */ /* 0x000ee20000000a00 */
[-CC-:B0-----:R-:W-:Y:S01]  /*3d50*/  SHF.R.U64 R61, R8, R0.reuse, R9.reuse ;  /* 0x00000000083d7219 */ /* 0x181fe20000001209 */
[----:B--2---:R-:W-:Y:S01]  /*3d60*/  IMAD.MOV R20, RZ, RZ, -R20 ;  /* 0x000000ffff147224 */ /* 0x004fe200078e0a14 */
[----:B------:R-:W-:Y:S01]  /*3d70*/  SHF.R.U32.HI R0, RZ, R0, R9 ;  /* 0x00000000ff007219 */ /* 0x000fe20000011609 */
[----:B------:R-:W-:Y:S01]  /*3d80*/  ULDC UR4, c[0x0][0x154] ;  /* 0x0000550000047ab9 */ /* 0x000fe20000000800 */
[----:B-1----:R-:W-:Y:S01]  /*3d90*/  IADD3 R3, P0, RZ, -R61, RZ ;  /* 0x8000003dff037210 */ /* 0x002fe20007f1e0ff */
[----:B------:R-:W-:Y:S02]  /*3da0*/  IMAD R26, R21, R20, R12 ;  /* 0x00000014151a7224 */ /* 0x000fe400078e020c */
[----:B------:R-:W0:Y:S01]  /*3db0*/  LDC R6, c[0x0][0x618] ;  /* 0x00018600ff067b82 */ /* 0x000e220000000800 */
[----:B------:R-:W-:Y:S02]  /*3dc0*/  IMAD.MOV.U32 R7, RZ, RZ, 0x1 ;  /* 0x00000001ff077424 */ /* 0x000fe400078e00ff */
[----:B----4-:R-:W-:-:S04]  /*3dd0*/  IMAD.X R5, RZ, RZ, ~R0, P0 ;  /* 0x000000ffff057224 */ /* 0x010fc800000e0e00 */
[-C--:B------:R-:W-:Y:S01]  /*3de0*/  IMAD R0, R5, R14.reuse, RZ ;  /* 0x0000000e05007224 */ /* 0x080fe200078e02ff */
[----:B------:R-:W1:Y:S01]  /*3df0*/  LDC R8, c[0x0][0x608] ;  /* 0x00018200ff087b82 */ /* 0x000e620000000800 */
[----:B------:R-:W-:-:S04]  /*3e00*/  IMAD.WIDE.U32 R4, R3, R14, R16 ;  /* 0x0000000e03047225 */ /* 0x000fc800078e0010 */
[----:B------:R-:W-:Y:S01]  /*3e10*/  IMAD R3, R3, R15, R0 ;  /* 0x0000000f03037224 */ /* 0x000fe200078e0200 */
[----:B------:R-:W-:Y:S02]  /*3e20*/  I2FP.F32.U32 R0, R24 ;  /* 0x0000001800007245 */ /* 0x000fe40000201000 */
[----:B------:R-:W2:Y:S01]  /*3e30*/  LDC R28, c[0x0][0x658] ;  /* 0x00019600ff1c7b82 */ /* 0x000ea20000000800 */
[----:B------:R-:W-:Y:S01]  /*3e40*/  IMAD.IADD R3, R5, 0x1, R3 ;  /* 0x0000000105037824 */ /* 0x000fe200078e0203 */
[----:B---3--:R-:W-:Y:S01]  /*3e50*/  ISETP.NE.U32.AND P0, PT, R30, RZ, PT ;  /* 0x000000ff1e00720c */ /* 0x008fe20003f05070 */
[----:B------:R-:W-:Y:S01]  /*3e60*/  FMUL R0, R0, UR4 ;  /* 0x0000000400007c20 */ /* 0x000fe20008400000 */
[----:B------:R-:W-:Y:S02]  /*3e70*/  IMAD.MOV.U32 R5, RZ, RZ, -0x1 ;  /* 0xffffffffff057424 */ /* 0x000fe400078e00ff */
[----:B------:R-:W-:Y:S01]  /*3e80*/  ISETP.NE.AND.EX P0, PT, R31, RZ, PT, P0 ;  /* 0x000000ff1f00720c */ /* 0x000fe20003f05300 */
[----:B------:R3:W4:Y:S01]  /*3e90*/  F2I.U32.TRUNC.NTZ R13, R0 ;  /* 0x00000000000d7305 */ /* 0x000722000020f000 */
[----:B------:R-:W3:Y:S01]  /*3ea0*/  LDC R15, c[0x0][0x148] ;  /* 0x00005200ff0f7b82 */ /* 0x000ee20000000800 */
[----:B0-----:R-:W-:-:S02]  /*3eb0*/  SHF.R.U64 R12, R4, R6, R3 ;  /* 0x00000006040c7219 */ /* 0x001fc40000001203 */
[----:B------:R-:W-:-:S05]  /*3ec0*/  SHF.R.U32.HI R3, RZ, R6, R3 ;  /* 0x00000006ff037219 */ /* 0x000fca0000011603 */
[----:B------:R-:W0:Y:S01]  /*3ed0*/  LDC R20, c[0x0][0x600] ;  /* 0x00018000ff147b82 */ /* 0x000e220000000800 */
[-CC-:B-1----:R-:W-:Y:S02]  /*3ee0*/  SHF.R.U64 R10, R12, R8.reuse, R3.reuse ;  /* 0x000000080c0a7219 */ /* 0x182fe40000001203 */
[----:B------:R-:W-:-:S05]  /*3ef0*/  SHF.R.U32.HI R3, RZ, R8, R3 ;  /* 0x00000008ff037219 */ /* 0x000fca0000011603 */
[----:B------:R-:W1:Y:S01]  /*3f00*/  LDC R21, c[0x0][0x648] ;  /* 0x00019200ff157b82 */ /* 0x000e620000000800 */
[-C--:B--2---:R-:W-:Y:S02]  /*3f10*/  SHF.L.U32 R4, R5, R28.reuse, RZ ;  /* 0x0000001c05047219 */ /* 0x084fe400000006ff */
[-CC-:B------:R-:W-:Y:S02]  /*3f20*/  SHF.R.U64 R14, R10, R28.reuse, R3.reuse ;  /* 0x0000001c0a0e7219 */ /* 0x180fe40000001203 */
[----:B------:R-:W-:Y:S02]  /*3f30*/  SHF.R.U32.HI R5, RZ, R28, R3 ;  /* 0x0000001cff057219 */ /* 0x000fe40000011603 */
[----:B------:R-:W-:Y:S01]  /*3f40*/  LOP3.LUT R59, RZ, R4, RZ, 0x33, !PT ;  /* 0x00000004ff3b7212 */ /* 0x000fe200078e33ff */
[----:B------:R-:W2:Y:S01]  /*3f50*/  LDC R25, c[0x0][0x638] ;  /* 0x00018e00ff197b82 */ /* 0x000ea20000000800 */
[----:B------:R-:W-:Y:S01]  /*3f60*/  SHF.L.U32 R28, R7, R28, RZ ;  /* 0x0000001c071c7219 */ /* 0x000fe200000006ff */
[----:B------:R-:W-:-:S06]  /*3f70*/  IMAD.MOV.U32 R4, RZ, RZ, R14 ;  /* 0x000000ffff047224 */ /* 0x000fcc00078e000e */
[----:B------:R-:W0:Y:S01]  /*3f80*/  LDC R27, c[0x0][0x610] ;  /* 0x00018400ff1b7b82 */ /* 0x000e220000000800 */
[----:B----4-:R-:W-:Y:S05]  /*3f90*/  @!P0 BRA `(.L_x_103) ;  /* 0x0000000000288947 */ /* 0x010fea0003800000 */
        /* <DEDUP_REMOVED lines=10> */
.L_x_103:
[----:B------:R-:W-:Y:S01]  /*4040*/  ISETP.NE.AND P0, PT, R2, 0x1, PT ;  /* 0x000000010200780c */ /* 0x000fe20003f05270 */
[----:B------:R-:W-:Y:S01]  /*4050*/  IMAD.MOV R13, RZ, RZ, -R13 ;  /* 0x000000ffff0d7224 */ /* 0x000fe200078e0a0d */
[----:B-1-3--:R-:W-:Y:S01]  /*4060*/  SHF.R.U64 R0, R4, R21, R5 ;  /* 0x0000001504007219 */ /* 0x00afe20000001205 */
[----:B0-----:R-:W-:Y:S01]  /*4070*/  VIADD R5, R20, 0xffffffff ;  /* 0xffffffff14057836 */ /* 0x001fe20000000000 */
[----:B------:R-:W-:-:S03]  /*4080*/  LOP3.LUT R59, R10, R59, RZ, 0xc0, !PT ;  /* 0x0000003b0a3b7212 */ /* 0x000fc600078ec0ff */
[----:B------:R-:W-:Y:S01]  /*4090*/  IMAD.MOV R3, RZ, RZ, -R0 ;  /* 0x000000ffff037224 */ /* 0x000fe200078e0a00 */
[----:B------:R-:W-:Y:S01]  /*40a0*/  LOP3.LUT R5, R12, R5, RZ, 0xc0, !PT ;  /* 0x000000050c057212 */ /* 0x000fe200078ec0ff */
[----:B------:R-:W-:Y:S02]  /*40b0*/  IMAD R59, R28, R0, R59 ;  /* 0x000000001c3b7224 */ /* 0x000fe400078e023b */
[----:B--2---:R-:W-:Y:S02]  /*40c0*/  IMAD R0, R3, R25, R14 ;  /* 0x0000001903007224 */ /* 0x004fe400078e020e */
[----:B------:R-:W-:Y:S02]  /*40d0*/  @P0 IMAD R26, R15, R13, R24 ;  /* 0x0000000d0f1a0224 */ /* 0x000fe400078e0218 */
[----:B------:R-:W-:Y:S02]  /*40e0*/  IMAD R4, R0, R20, R5 ;  /* 0x0000001400047224 */ /* 0x000fe400078e0205 */
[----:B------:R-:W-:-:S02]  /*40f0*/  IMAD R59, R59, R27, R26 ;  /* 0x0000001b3b3b7224 */ /* 0x000fc400078e021a */
[----:B------:R-:W-:-:S03]  /*4100*/  IMAD.MOV.U32 R3, RZ, RZ, 0x1 ;  /* 0x00000001ff037424 */ /* 0x000fc600078e00ff */
[----:B------:R-:W-:Y:S02]  /*4110*/  SEL R60, R4, R59, !P0 ;  /* 0x0000003b043c7207 */ /* 0x000fe40004000000 */
[----:B------:R-:W-:Y:S02]  /*4120*/  PRMT R0, R3, 0x7610, R0 ;  /* 0x0000761003007816 */ /* 0x000fe40000000000 */
[----:B------:R-:W-:-:S07]  /*4130*/  SEL R59, R59, R4, !P0 ;  /* 0x000000043b3b7207 */ /* 0x000fce0004000000 */
.L_x_101:
[----:B------:R-:W-:-:S13]  /*4140*/  LOP3.LUT P0, RZ, R0, 0xff, RZ, 0xc0, !PT ;  /* 0x000000ff00ff7812 */ /* 0x000fda000780c0ff */
[----:B------:R-:W-:Y:S05]  /*4150*/  @P0 BRA `(.L_x_104) ;  /* 0xffffffd000280947 */ /* 0x000fea000383ffff */
[----:B------:R-:W-:Y:S05]  /*4160*/  EXIT ;  /* 0x000000000000794d */ /* 0x000fea0003800000 */
.L_x_7:
[----:B0-----:R-:W-:Y:S01]  /*4170*/  ULDC.64 UR4, c[0x0][0x650] ;  /* 0x0001940000047ab9 */ /* 0x001fe20000000a00 */
        /* <DEDUP_REMOVED lines=25> */
.L_x_106:
[----:B------:R-:W0:Y:S01]  /*4310*/  LDC.64 R28, c[0x0][0x640] ;  /* 0x00019000ff1c7b82 */ /* 0x000e220000000a00 */
[-CC-:B------:R-:W-:Y:S01]  /*4320*/  SHF.R.U64 R22, R12, R6.reuse, R13.reuse ;  /* 0x000000060c167219 */ /* 0x180fe2000000120d */
[----:B------:R-:W-:Y:S01]  /*4330*/  IMAD.MOV.U32 R30, RZ, RZ, 0x1 ;  /* 0x00000001ff1e7424 */ /* 0x000fe200078e00ff */
[----:B------:R-:W-:Y:S02]  /*4340*/  SHF.R.U32.HI R6, RZ, R6, R13 ;  /* 0x00000006ff067219 */ /* 0x000fe4000001160d */
        /* <DEDUP_REMOVED lines=8> */
[----:B------:R-:W-:Y:S01]  /*43d0*/  IMAD.IADD R9, R9, 0x1, R11 ;  /* 0x0000000109097824 */ /* 0x000fe200078e020b */
[----:B0-----:R-:W-:-:S04]  /*43e0*/  ISETP.NE.U32.AND P0, PT, R28, RZ, PT ;  /* 0x000000ff1c00720c */ /* 0x001fc80003f05070 */
[----:B------:R-:W-:Y:S02]  /*43f0*/  ISETP.NE.AND.EX P0, PT, R29, RZ, PT, P0 ;  /* 0x000000ff1d00720c */ /* 0x000fe40003f05300 */
[----:B------:R-:W0:Y:S01]  /*4400*/  LDC R20, c[0x0][0x600] ;  /* 0x00018000ff147b82 */ /* 0x000e220000000800 */
[-CC-:B-1----:R-:W-:Y:S01]  /*4410*/  SHF.R.U64 R14, R8, R10.reuse, R9.reuse ;  /* 0x0000000a080e7219 */ /* 0x182fe20000001209 */
[----:B------:R-:W-:Y:S01]  /*4420*/  IMAD.MOV.U32 R8, RZ, RZ, -0x1 ;  /* 0xffffffffff087424 */ /* 0x000fe200078e00ff */
[----:B------:R-:W-:-:S05]  /*4430*/  SHF.R.U32.HI R9, RZ, R10, R9 ;  /* 0x0000000aff097219 */ /* 0x000fca0000011609 */
[----:B------:R-:W1:Y:S01]  /*4440*/  LDC R24, c[0x0][0x648] ;  /* 0x00019200ff187b82 */ /* 0x000e620000000800 */
[-CC-:B--2---:R-:W-:Y:S02]  /*4450*/  SHF.R.U64 R23, R14, R12.reuse, R9.reuse ;  /* 0x0000000c0e177219 */ /* 0x184fe40000001209 */
[----:B------:R-:W-:-:S05]  /*4460*/  SHF.R.U32.HI R6, RZ, R12, R9 ;  /* 0x0000000cff067219 */ /* 0x000fca0000011609 */
[----:B------:R-:W2:Y:S01]  /*4470*/  LDC R26, c[0x0][0x638] ;  /* 0x00018e00ff1a7b82 */ /* 0x000ea20000000800 */
[-C--:B---3--:R-:W-:Y:S02]  /*4480*/  SHF.L.U32 R8, R8, R27.reuse, RZ ;  /* 0x0000001b08087219 */ /* 0x088fe400000006ff */
[-CC-:B------:R-:W-:Y:S02]  /*4490*/  SHF.R.U64 R25, R23, R27.reuse, R6.reuse ;  /* 0x0000001b17197219 */ /* 0x180fe40000001206 */
[----:B------:R-:W-:Y:S02]  /*44a0*/  LOP3.LUT R32, RZ, R8, RZ, 0x33, !PT ;  /* 0x00000008ff207212 */ /* 0x000fe400078e33ff */
[----:B------:R-:W-:Y:S01]  /*44b0*/  SHF.R.U32.HI R9, RZ, R27, R6 ;  /* 0x0000001bff097219 */ /* 0x000fe20000011606 */
[----:B------:R-:W3:Y:S01]  /*44c0*/  LDC R31, c[0x0][0x610] ;  /* 0x00018400ff1f7b82 */ /* 0x000ee20000000800 */
[----:B------:R-:W-:Y:S01]  /*44d0*/  IMAD.MOV.U32 R8, RZ, RZ, R25 ;  /* 0x000000ffff087224 */ /* 0x000fe200078e0019 */
[----:B------:R-:W-:Y:S06]  /*44e0*/  @!P0 BRA `(.L_x_107) ;  /* 0x0000000000288947 */ /* 0x000fec0003800000 */
        /* <DEDUP_REMOVED lines=10> */
.L_x_107:
[----:B------:R-:W-:Y:S01]  /*4590*/  ISETP.NE.AND P0, PT, R2, 0x1, PT ;  /* 0x000000010200780c */ /* 0x000fe20003f05270 */
[----:B------:R-:W-:Y:S01]  /*45a0*/  IMAD.MOV.U32 R13, RZ, RZ, R22 ;  /* 0x000000ffff0d7224 */ /* 0x000fe200078e0016 */
[----:B-1----:R-:W-:Y:S01]  /*45b0*/  SHF.R.U64 R6, R8, R24, R9 ;  /* 0x0000001808067219 */ /* 0x002fe20000001209 */
[----:B0-----:R-:W-:Y:S01]  /*45c0*/  VIADD R9, R20, 0xffffffff ;  /* 0xffffffff14097836 */ /* 0x001fe20000000000 */
[----:B------:R-:W-:Y:S02]  /*45d0*/  SHF.L.U32 R30, R30, R27, RZ ;  /* 0x0000001b1e1e7219 */ /* 0x000fe400000006ff */
[----:B------:R-:W-:Y:S01]  /*45e0*/  LOP3.LUT R5, R23, R32, RZ, 0xc0, !PT ;  /* 0x0000002017057212 */ /* 0x000fe200078ec0ff */
[----:B------:R-:W-:-:S04]  /*45f0*/  IMAD.MOV R8, RZ, RZ, -R6 ;  /* 0x000000ffff087224 */ /* 0x000fc800078e0a06 */
[----:B------:R-:W-:Y:S01]  /*4600*/  IMAD R6, R30, R6, R5 ;  /* 0x000000061e067224 */ /* 0x000fe200078e0205 */
[----:B------:R-:W-:Y:S01]  /*4610*/  LOP3.LUT R5, R14, R9, RZ, 0xc0, !PT ;  /* 0x000000090e057212 */ /* 0x000fe200078ec0ff */
[----:B------:R-:W-:Y:S02]  /*4620*/  @P0 IMAD R3, R7, R21, R4 ;  /* 0x0000001507030224 */ /* 0x000fe400078e0204 */
[----:B--2---:R-:W-:Y:S02]  /*4630*/  IMAD R4, R8, R26, R25 ;  /* 0x0000001a08047224 */ /* 0x004fe400078e0219 */
[----:B---3--:R-:W-:Y:S02]  /*4640*/  IMAD R3, R6, R31, R3 ;  /* 0x0000001f06037224 */ /* 0x008fe400078e0203 */
[----:B------:R-:W-:Y:S02]  /*4650*/  IMAD R4, R4, R20, R5 ;  /* 0x0000001404047224 */ /* 0x000fe400078e0205 */
[----:B------:R-:W-:-:S03]  /*4660*/  IMAD.MOV.U32 R6, RZ, RZ, 0x1 ;  /* 0x00000001ff067424 */ /* 0x000fc600078e00ff */
[----:B------:R-:W-:Y:S02]  /*4670*/  SEL R20, R4, R3, !P0 ;  /* 0x0000000304147207 */ /* 0x000fe40004000000 */
[----:B------:R-:W-:-:S07]  /*4680*/  SEL R11, R3, R4, !P0 ;  /* 0x00000004030b7207 */ /* 0x000fce0004000000 */
.L_x_105:
[----:B------:R-:W-:-:S08]  /*4690*/  NOP ;  /* 0x0000000000007918 */ /* 0x000fd00000000000 */
[----:B------:R-:W0:-:S00]  /*46a0*/  USETMAXREG.DEALLOC.CTAPOOL 0x28 ;  /* 0x00000028000079c8 */ /* 0x000e0000080e0500 */
[----:B0-----:R-:W-:-:S13]  /*46b0*/  ISETP.NE.AND P0, PT, R0, RZ, PT ;  /* 0x000000ff0000720c */ /* 0x001fda0003f05270 */
[----:B------:R-:W-:Y:S05]  /*46c0*/  @P0 EXIT ;  /* 0x000000000000094d */ /* 0x000fea0003800000 */
[----:B------:R-:W-:Y:S01]  /*46d0*/  LOP3.LUT P0, RZ, R6, 0xff, RZ, 0xc0, !PT ;  /* 0x000000ff06ff7812 */ /* 0x000fe2000780c0ff */
[----:B------:R-:W-:Y:S02]  /*46e0*/  IMAD.MOV.U32 R0, RZ, RZ, 0x1 ;  /* 0x00000001ff007424 */ /* 0x000fe400078e00ff */
[----:B------:R-:W-:-:S10]  /*46f0*/  IMAD.MOV.U32 R12, RZ, RZ, RZ ;  /* 0x000000ffff0c7224 */ /* 0x000fd400078e00ff */
[----:B------:R-:W-:Y:S05]  /*4700*/  @!P0 BRA `(.L_x_108) ;  /* 0x0000000c00788947 */ /* 0x000fea0003800000 */
[----:B------:R-:W0:Y:S01]  /*4710*/  LDC R0, c[0x0][0x28c] ;  /* 0x0000a300ff007b82 */ /* 0x000e220000000800 */
[----:B------:R-:W-:Y:S01]  /*4720*/  ULDC UR5, c[0x0][0x658] ;  /* 0x0001960000057ab9 */ /* 0x000fe20000000800 */
[----:B------:R-:W-:Y:S01]  /*4730*/  UMOV UR11, 0xffffffff ;  /* 0xffffffff000b7882 */ /* 0x000fe20000000000 */
[----:B------:R-:W-:Y:S01]  /*4740*/  UMOV UR15, 0x1 ;  /* 0x00000001000f7882 */ /* 0x000fe20000000000 */
[----:B------:R-:W-:Y:S01]  /*4750*/  USHF.L.U32 UR11, UR11, UR5, URZ ;  /* 0x000000050b0b7299 */ /* 0x000fe2000800063f */
[----:B------:R-:W-:Y:S01]  /*4760*/  BSSY B0, `(.L_x_108) ;  /* 0x00000d8000007945 */ /* 0x000fe20003800000 */
[----:B------:R-:W-:Y:S01]  /*4770*/  ULDC UR9, c[0x0][0xc] ;  /* 0x0000030000097ab9 */ /* 0x000fe20000000800 */
[----:B------:R-:W-:Y:S01]  /*4780*/  ULDC UR12, c[0x0][0x10] ;  /* 0x00000400000c7ab9 */ /* 0x000fe20000000800 */
[----:B------:R-:W1:Y:S01]  /*4790*/  S2UR UR8, SR_CgaCtaId ;  /* 0x00000000000879c3 */ /* 0x000e620000008800 */
[----:B------:R-:W-:Y:S01]  /*47a0*/  USHF.L.U32 UR5, UR15, UR5, URZ ;  /* 0x000000050f057299 */ /* 0x000fe2000800063f */
[----:B------:R-:W-:Y:S01]  /*47b0*/  IMAD.MOV.U32 R10, RZ, RZ, 0x1 ;  /* 0x00000001ff0a7424 */ /* 0x000fe200078e00ff */
[----:B------:R-:W-:Y:S01]  /*47c0*/  LOP3.LUT R9, R19, 0x2, RZ, 0xfc, !PT ;  /* 0x0000000213097812 */ /* 0x000fe200078efcff */
[----:B------:R-:W-:Y:S01]  /*47d0*/  IMAD.MOV.U32 R12, RZ, RZ, RZ ;  /* 0x000000ffff0c7224 */ /* 0x000fe200078e00ff */
[----:B------:R-:W-:Y:S01]  /*47e0*/  ULDC UR4, c[0x0][0x600] ;  /* 0x0001800000047ab9 */ /* 0x000fe20000000800 */
[----:B------:R-:W-:Y:S01]  /*47f0*/  UMOV UR20, 0x5 ;  /* 0x0000000500147882 */ /* 0x000fe20000000000 */
[----:B------:R-:W-:Y:S01]  /*4800*/  UIADD3 UR4, UR4, -0x1, URZ ;  /* 0xffffffff04047890 */ /* 0x000fe2000fffe03f */
[----:B------:R-:W-:Y:S01]  /*4810*/  ULDC.64 UR28, c[0x0][0x198] ;  /* 0x00006600001c7ab9 */ /* 0x000fe20000000a00 */
[----:B0-----:R-:W-:-:S05]  /*4820*/  VIADD R0, R0, 0x3f ;  /* 0x0000003f00007836 */ /* 0x001fca0000000000 */
[----:B------:R-:W-:Y:S01]  /*4830*/  SHF.R.S32.HI R3, RZ, 0x1f, R0 ;  /* 0x0000001fff037819 */ /* 0x000fe20000011400 */
[----:B-1----:R-:W-:-:S03]  /*4840*/  ULOP3.LUT UR10, UR8, 0x1, URZ, 0xc0, !UPT ;  /* 0x00000001080a7892 */ /* 0x002fc6000f8ec03f */
[----:B------:R-:W-:Y:S01]  /*4850*/  LEA.HI R3, R3, R0, RZ, 0x6 ;  /* 0x0000000003037211 */ /* 0x000fe200078f30ff */
[----:B------:R-:W-:Y:S01]  /*4860*/  USHF.L.U32 UR7, UR8, 0xb, URZ ;  /* 0x0000000b08077899 */ /* 0x000fe2000800063f */
[----:B------:R-:W-:Y:S01]  /*4870*/  IMAD.MOV.U32 R0, RZ, RZ, 0x1 ;  /* 0x00000001ff007424 */ /* 0x000fe200078e00ff */
[----:B------:R-:W-:Y:S01]  /*4880*/  USHF.R.U32.HI UR27, URZ, 0x1, UR8 ;  /* 0x000000013f1b7899 */ /* 0x000fe20008011608 */
[----:B------:R-:W-:Y:S01]  /*4890*/  SHF.R.S32.HI R3, RZ, 0x6, R3 ;  /* 0x00000006ff037819 */ /* 0x000fe20000011403 */
[----:B------:R-:W-:Y:S02]  /*48a0*/  USHF.L.U32 UR6, UR8, 0x5, URZ ;  /* 0x0000000508067899 */ /* 0x000fe4000800063f */
[----:B------:R-:W-:Y:S02]  /*48b0*/  ULOP3.LUT UR8, UR8, 0xfffffffe, URZ, 0xc0, !UPT ;  /* 0xfffffffe08087892 */ /* 0x000fe4000f8ec03f */
[----:B------:R-:W-:Y:S01]  /*48c0*/  UISETP.GT.U32.AND UP0, UPT, UR10, 0xffff, UPT ;  /* 0x0000ffff0a00788c */ /* 0x000fe2000bf04070 */
[----:B------:R-:W-:Y:S01]  /*48d0*/  VIADD R8, R3, 0x1 ;  /* 0x0000000103087836 */ /* 0x000fe20000000000 */
[----:B------:R-:W-:-:S02]  /*48e0*/  ULOP3.LUT UR13, UR7, 0x800, URZ, 0xc0, !UPT ;  /* 0x00000800070d7892 */ /* 0x000fc4000f8ec03f */
[----:B------:R-:W-:Y:S02]  /*48f0*/  ULOP3.LUT UR7, URZ, UR11, URZ, 0x33, !UPT ;  /* 0x0000000b3f077292 */ /* 0x000fe4000f8e333f */
[----:B------:R-:W-:Y:S02]  /*4900*/  USHF.L.U32 UR14, UR15, UR8, URZ ;  /* 0x000000080f0e7299 */ /* 0x000fe4000800063f */
[----:B------:R-:W-:Y:S02]  /*4910*/  ULOP3.LUT UR11, UR8, 0x1, URZ, 0xfc, !UPT ;  /* 0x00000001080b7892 */ /* 0x000fe4000f8efc3f */
[----:B------:R-:W-:Y:S02]  /*4920*/  UIMAD.WIDE.U32 UR8, UR9, UR12, URZ ;  /* 0x0000000c090872a5 */ /* 0x000fe4000f8e003f */
[----:B------:R-:W-:Y:S01]  /*4930*/  USEL UR10, UR10, 0xffff, !UP0 ;  /* 0x0000ffff0a0a7887 */ /* 0x000fe2000c000000 */
[----:B------:R-:W-:Y:S01]  /*4940*/  ULDC UR12, c[0x0][0x14] ;  /* 0x00000500000c7ab9 */ /* 0x000fe20000000800 */
[----:B------:R-:W-:-:S02]  /*4950*/  USHF.L.U32 UR11, UR15, UR11, URZ ;  /* 0x0000000b0f0b7299 */ /* 0x000fc4000800063f */
[----:B------:R-:W-:Y:S02]  /*4960*/  UIMAD.WIDE.U32 UR24, UR8, UR12, URZ ;  /* 0x0000000c081872a5 */ /* 0x000fe4000f8e003f */
[----:B------:R-:W-:Y:S02]  /*4970*/  UIMAD UR15, UR9, UR12, URZ ;  /* 0x0000000c090f72a4 */ /* 0x000fe4000f8e023f */
[----:B------:R-:W-:Y:S02]  /*4980*/  ULOP3.LUT UR10, UR10, 0xffff, URZ, 0xc0, !UPT ;  /* 0x0000ffff0a0a7892 */ /* 0x000fe4000f8ec03f */
[----:B------:R-:W-:Y:S02]  /*4990*/  ULEA UR30, UR27, 0x100, 0xc ;  /* 0x000001001b1e7891 */ /* 0x000fe4000f8e603f */
[----:B------:R-:W-:Y:S02]  /*49a0*/  ULOP3.LUT UR6, UR6, 0x20, URZ, 0xc0, !UPT ;  /* 0x0000002006067892 */ /* 0x000fe4000f8ec03f */
[----:B------:R-:W-:-:S02]  /*49b0*/  ULOP3.LUT UR13, UR13, 0xa100, URZ, 0xfc, !UPT ;  /* 0x0000a1000d0d7892 */ /* 0x000fc4000f8efc3f */
[----:B------:R-:W-:Y:S02]  /*49c0*/  ULOP3.LUT UR14, UR14, UR11, URZ, 0xfc, !UPT ;  /* 0x0000000b0e0e7292 */ /* 0x000fe4000f8efc3f */
[----:B------:R-:W-:Y:S02]  /*49d0*/  UIADD3 UR15, UR25, UR15, URZ ;  /* 0x0000000f190f7290 */ /* 0x000fe4000fffe03f */
[----:B------:R-:W-:-:S12]  /*49e0*/  USHF.L.U32 UR20, UR20, UR10, URZ ;  /* 0x0000000a14147299 */ /* 0x000fd8000800063f */
.L_x_119:
[----:B------:R-:W-:-:S03]  /*49f0*/  UMOV UR8, 0xffffffff ;  /* 0xffffffff00087882 */ /* 0x000fc60000000000 */
[----:B------:R-:W-:Y:S05]  /*4a00*/  BRA.DIV UR8, `(.L_x_109) ;  /* 0x0000000e08c47947 */ /* 0x000fea000b800000 */
[----:B------:R-:W-:-:S13]  /*4a10*/  ELECT P6, URZ, PT ;  /* 0x00000000003f782f */ /* 0x000fda00038c0000 */
.L_x_131:
[----:B------:R-:W0:Y:S01]  /*4a20*/  LDC R4, c[0x0][0x28c] ;  /* 0x0000a300ff047b82 */ /* 0x000e220000000800 */
[----:B------:R-:W-:Y:S01]  /*4a30*/  BSSY B1, `(.L_x_110) ;  /* 0x0000039000017945 */ /* 0x000fe20003800000 */
[----:B0-----:R-:W-:-:S13]  /*4a40*/  ISETP.LT.OR P6, PT, R4, 0x1, !P6 ;  /* 0x000000010400780c */ /* 0x001fda00077c1670 */
[----:B------:R-:W-:Y:S05]  /*4a50*/  @P6 BRA `(.L_x_111) ;  /* 0x0000000000d86947 */ /* 0x000fea0003800000 */
[----:B------:R-:W-:Y:S01]  /*4a60*/  LEA R11, R11, UR27, 0x1 ;  /* 0x0000001b0b0b7c11 */ /* 0x000fe2000f8e08ff */
[----:B------:R-:W-:Y:S01]  /*4a70*/  IMAD.MOV.U32 R22, RZ, RZ, RZ ;  /* 0x000000ffff167224 */ /* 0x000fe200078e00ff */
[----:B------:R-:W-:Y:S01]  /*4a80*/  LEA R20, R20, UR6, 0x6 ;  /* 0x0000000614147c11 */ /* 0x000fe2000f8e30ff */
[----:B------:R-:W-:Y:S02]  /*4a90*/  IMAD.MOV.U32 R4, RZ, RZ, R8 ;  /* 0x000000ffff047224 */ /* 0x000fe400078e0008 */
[----:B------:R-:W-:Y:S02]  /*4aa0*/  IMAD.MOV.U32 R5, RZ, RZ, R0 ;  /* 0x000000ffff057224 */ /* 0x000fe400078e0000 */
[----:B------:R-:W-:Y:S02]  /*4ab0*/  IMAD.MOV.U32 R6, RZ, RZ, R12 ;  /* 0x000000ffff067224 */ /* 0x000fe400078e000c */
[----:B------:R-:W-:-:S07]  /*4ac0*/  IMAD.SHL.U32 R15, R11, 0x40, RZ ;  /* 0x000000400b0f7824 */ /* 0x000fce00078e00ff */
.L_x_114:
[----:B------:R-:W0:Y:S01]  /*4ad0*/  S2R R14, SR_CgaCtaId ;  /* 0x00000000000e7919 */ /* 0x000e220000008800 */
[----:B------:R-:W-:Y:S02]  /*4ae0*/  MOV R7, 0x400 ;  /* 0x0000040000077802 */ /* 0x000fe40000000f00 */
[----:B------:R-:W-:-:S13]  /*4af0*/  LOP3.LUT P1, RZ, R18, 0x7f, RZ, 0xc0, !PT ;  /* 0x0000007f12ff7812 */ /* 0x000fda000782c0ff */
[----:B------:R-:W1:Y:S01]  /*4b00*/  @!P1 LDC R11, c[0x0][0x500] ;  /* 0x00014000ff0b9b82 */ /* 0x000e620000000800 */
[----:B0-----:R-:W-:Y:S02]  /*4b10*/  LEA R21, R14, R7, 0x18 ;  /* 0x000000070e157211 */ /* 0x001fe400078ec0ff */
[----:B------:R-:W-:-:S03]  /*4b20*/  SHF.L.U32 R7, R5, 0x1f, RZ ;  /* 0x0000001f05077819 */ /* 0x000fc600000006ff */
[----:B------:R-:W-:-:S04]  /*4b30*/  IMAD R14, R6, 0x8, R21 ;  /* 0x00000008060e7824 */ /* 0x000fc800078e0215 */
[----:B------:R-:W0:Y:S02]  /*4b40*/  SYNCS.PHASECHK.TRANS64.TRYWAIT P0, [R14+URZ+0x28], R7 ;  /* 0x000028070e0075a7 */ /* 0x000e24000800017f */
[----:B01----:R-:W-:Y:S05]  /*4b50*/  @!P0 BRA `(.L_x_112) ;  /* 0x0000000c00908947 */ /* 0x003fea0003800000 */
.L_x_132:
[----:B0-----:R-:W-:Y:S01]  /*4b60*/  PRMT R7, R9, 0x9910, RZ ;  /* 0x0000991009077816 */ /* 0x001fe200000000ff */
[----:B------:R0:W-:Y:S03]  /*4b70*/  @!P1 SYNCS.ARRIVE.TRANS64 RZ, [R14+URZ], R11 ;  /* 0x0000000b0eff99a7 */ /* 0x0001e6000800003f */
[----:B------:R-:W-:-:S13]  /*4b80*/  ISETP.NE.AND P0, PT, R7, 0x2, PT ;  /* 0x000000020700780c */ /* 0x000fda0003f05270 */
[----:B0-----:R-:W-:Y:S05]  /*4b90*/  @P0 BRA `(.L_x_113) ;  /* 0x0000000000040947 */ /* 0x001fea0003800000 */
[----:B------:R-:W-:Y:S01]  /*4ba0*/  BPT.TRAP 0x1 ;  /* 0x000000040000795c */ /* 0x000fe20000300000 */
.L_x_113:
[----:B------:R-:W-:Y:S01]  /*4bb0*/  R2UR UR11, R6 ;  /* 0x00000000060b72ca */ /* 0x000fe200000e0000 */
[----:B------:R-:W-:Y:S01]  /*4bc0*/  VIADD R4, R4, 0xffffffff ;  /* 0xffffffff04047836 */ /* 0x000fe20000000000 */
[----:B------:R-:W-:Y:S01]  /*4bd0*/  R2UR UR22, R21 ;  /* 0x00000000151672ca */ /* 0x000fe200000e0000 */
[----:B------:R-:W-:Y:S01]  /*4be0*/  UIADD3 UR16, UP0, UR28, 0xf0, URZ ;  /* 0x000000f01c107890 */ /* 0x000fe2000ff1e03f */
[----:B------:R-:W-:Y:S01]  /*4bf0*/  R2UR UR23, R15 ;  /* 0x000000000f1772ca */ /* 0x000fe200000e0000 */
[----:B------:R-:W-:Y:S01]  /*4c00*/  UIADD3 UR32, UP1, UR28, 0x1f0, URZ ;  /* 0x000001f01c207890 */ /* 0x000fe2000ff3e03f */
[----:B------:R-:W-:Y:S01]  /*4c10*/  R2UR UR9, R14 ;  /* 0x000000000e0972ca */ /* 0x000fe200000e0000 */
[----:B------:R-:W-:Y:S01]  /*4c20*/  UIADD3.X UR17, URZ, UR29, URZ, UP0, !UPT ;  /* 0x0000001d3f117290 */ /* 0x000fe200087fe43f */
[----:B------:R-:W-:Y:S01]  /*4c30*/  R2UR UR10, R22 ;  /* 0x00000000160a72ca */ /* 0x000fe200000e0000 */
[----:B------:R-:W-:Y:S01]  /*4c40*/  UPRMT UR21, URZ, 0x5410, UR20 ;  /* 0x000054103f157896 */ /* 0x000fe20008000014 */
[----:B------:R-:W-:Y:S01]  /*4c50*/  R2UR UR12, R13 ;  /* 0x000000000d0c72ca */ /* 0x000fe200000e0000 */
[----:B------:R-:W-:Y:S01]  /*4c60*/  VIADD R6, R6, 0x1 ;  /* 0x0000000106067836 */ /* 0x000fe20000000000 */
[----:B------:R-:W-:Y:S01]  /*4c70*/  R2UR UR26, R20 ;  /* 0x00000000141a72ca */ /* 0x000fe200000e0000 */
[----:B------:R-:W-:Y:S01]  /*4c80*/  ULEA UR8, UR11, UR30, 0xd ;  /* 0x0000001e0b087291 */ /* 0x000fe2000f8e683f */
[----:B------:R-:W-:Y:S01]  /*4c90*/  ISETP.GT.AND P1, PT, R4, 0x1, PT ;  /* 0x000000010400780c */ /* 0x000fe20003f24270 */
[----:B------:R-:W-:Y:S01]  /*4ca0*/  ULEA UR11, UR11, UR13, 0xc ;  /* 0x0000000d0b0b7291 */ /* 0x000fe2000f8e603f */
[----:B------:R-:W-:Y:S01]  /*4cb0*/  ISETP.NE.AND P0, PT, R6, 0x5, PT ;  /* 0x000000050600780c */ /* 0x000fe20003f05270 */
[----:B------:R-:W-:Y:S01]  /*4cc0*/  UIADD3 UR8, UR22, UR8, URZ ;  /* 0x0000000816087290 */ /* 0x000fe2000fffe03f */
[----:B------:R-:W-:Y:S01]  /*4cd0*/  VIADD R22, R22, 0x40 ;  /* 0x0000004016167836 */ /* 0x000fe20000000000 */
[----:B------:R-:W-:Y:S01]  /*4ce0*/  UIADD3 UR22, UR22, UR11, URZ ;  /* 0x0000000b16167290 */ /* 0x000fe2000fffe03f */
[----:B------:R-:W-:Y:S01]  /*4cf0*/  SEL R14, RZ, 0x1, P0 ;  /* 0x00000001ff0e7807 */ /* 0x000fe20000000000 */
[----:B------:R-:W-:Y:S01]  /*4d00*/  UPRMT UR31, URZ, 0x5410, UR14 ;  /* 0x000054103f1f7896 */ /* 0x000fe2000800000e */
[----:B------:R-:W-:Y:S01]  /*4d10*/  SEL R6, R6, RZ, P0 ;  /* 0x000000ff06067207 */ /* 0x000fe20000000000 */
[----:B------:R-:W-:Y:S01]  /*4d20*/  UIADD3.X UR33, URZ, UR29, URZ, UP1, !UPT ;  /* 0x0000001d3f217290 */ /* 0x000fe20008ffe43f */
[----:B------:R-:W-:Y:S01]  /*4d30*/  LOP3.LUT R5, R5, R14, RZ, 0x3c, !PT ;  /* 0x0000000e05057212 */ /* 0x000fe200078e3cff */
[----:B------:R-:W-:Y:S01]  /*4d40*/  UMOV UR18, 0x0 ;  /* 0x0000000000127882 */ /* 0x000fe20000000000 */
[----:B------:R-:W-:Y:S01]  /*4d50*/  UMOV UR19, 0x10000000 ;  /* 0x1000000000137882 */ /* 0x000fe20000000000 */
[----:B------:R-:W-:-:S02]  /*4d60*/  UMOV UR11, UR23 ;  /* 0x00000017000b7c82 */ /* 0x000fc40008000000 */
[----:B------:R0:W-:Y:S02]  /*4d70*/  UTMALDG.3D.MULTICAST [UR8], [UR16], UR21, desc[UR18] ;  /* 0x00001208100073b4 */ /* 0x0001e40008011815 */
[----:B0-----:R-:W-:Y:S01]  /*4d80*/  UMOV UR8, UR22 ;  /* 0x0000001600087c82 */ /* 0x001fe20008000000 */
[----:B------:R-:W-:Y:S02]  /*4d90*/  UMOV UR11, UR26 ;  /* 0x0000001a000b7c82 */ /* 0x000fe40008000000 */
[----:B------:R0:W-:Y:S02]  /*4da0*/  UTMALDG.3D.MULTICAST [UR8], [UR32], UR31, desc[UR18] ;  /* 0x00001208200073b4 */ /* 0x0001e4000801181f */
[----:B0-----:R-:W-:Y:S05]  /*4db0*/  @P1 BRA `(.L_x_114) ;  /* 0xfffffffc00441947 */ /* 0x001fea000383ffff */
.L_x_111:
[----:B------:R-:W-:Y:S05]  /*4dc0*/  BSYNC B1 ;  /* 0x0000000000017941 */ /* 0x000fea0003800000 */
.L_x_110:
[----:B------:R-:W-:Y:S01]  /*4dd0*/  LOP3.LUT P1, RZ, R10, 0xff, RZ, 0xc0, !PT ;  /* 0x000000ff0aff7812 */ /* 0x000fe2000782c0ff */
[C---:B------:R-:W-:Y:S01]  /*4de0*/  IMAD.IADD R12, R3.reuse, 0x1, R12 ;  /* 0x00000001030c7824 */ /* 0x040fe200078e020c */
[----:B------:R-:W-:Y:S01]  /*4df0*/  ULDC.64 UR8, c[0x0][0x650] ;  /* 0x0001940000087ab9 */ /* 0x000fe20000000a00 */
[C---:B------:R-:W-:Y:S01]  /*4e00*/  ISETP.GE.U32.AND P2, PT, R3.reuse, 0x5, PT ;  /* 0x000000050300780c */ /* 0x040fe20003f46070 */
[----:B------:R-:W-:Y:S01]  /*4e10*/  BSSY B1, `(.L_x_115) ;  /* 0x000006a000017945 */ /* 0x000fe20003800000 */
[----:B------:R-:W-:Y:S01]  /*4e20*/  IMAD.MOV.U32 R11, RZ, RZ, -0x1 ;  /* 0xffffffffff0b7424 */ /* 0x000fe200078e00ff */
[----:B------:R-:W-:Y:S01]  /*4e30*/  ISETP.GT.U32.AND P0, PT, R12, 0x4, PT ;  /* 0x000000040c00780c */ /* 0x000fe20003f04070 */
[----:B------:R-:W-:Y:S01]  /*4e40*/  IMAD.MOV.U32 R20, RZ, RZ, -0x1 ;  /* 0xffffffffff147424 */ /* 0x000fe200078e00ff */
[----:B------:R-:W-:Y:S01]  /*4e50*/  PRMT R10, RZ, 0x7610, R10 ;  /* 0x00007610ff0a7816 */ /* 0x000fe2000000000a */
[----:B------:R-:W-:Y:S01]  /*4e60*/  IMAD.MOV.U32 R13, RZ, RZ, -0x1 ;  /* 0xffffffffff0d7424 */ /* 0x000fe200078e00ff */
[----:B------:R-:W-:-:S03]  /*4e70*/  ISETP.LT.U32.AND P0, PT, R3, 0x5, P0 ;  /* 0x000000050300780c */ /* 0x000fc60000701070 */
[----:B------:R-:W0:Y:S01]  /*4e80*/  @P1 S2R R5, SR_CgaCtaId ;  /* 0x0000000000051919 */ /* 0x000e220000008800 */
[----:B------:R-:W-:-:S04]  /*4e90*/  @P1 MOV R4, 0x400 ;  /* 0x0000040000041802 */ /* 0x000fc80000000f00 */
[----:B0-----:R-:W-:Y:S01]  /*4ea0*/  @P1 LEA R6, R5, R4, 0x18 ;  /* 0x0000000405061211 */ /* 0x001fe200078ec0ff */
[----:B------:R-:W-:-:S03]  /*4eb0*/  IMAD.WIDE.U32 R4, R12, -0x33333333, RZ ;  /* 0xcccccccd0c047825 */ /* 0x000fc600078e00ff */
[----:B------:R0:W-:Y:S01]  /*4ec0*/  @P1 SYNCS.ARRIVE.TRANS64.A1T0 RZ, [R6+URZ+0x68], RZ ;  /* 0x000068ff06ff19a7 */ /* 0x0001e2000810003f */
[----:B------:R-:W-:Y:S02]  /*4ed0*/  IADD3 R16, P1, R16, UR24, RZ ;  /* 0x0000001810107c10 */ /* 0x000fe4000ff3e0ff */
[----:B------:R-:W-:Y:S02]  /*4ee0*/  SHF.R.U32.HI R7, RZ, 0x2, R5 ;  /* 0x00000002ff077819 */ /* 0x000fe40000011605 */
[----:B------:R-:W-:Y:S02]  /*4ef0*/  SEL R5, RZ, 0x1, !P0 ;  /* 0x00000001ff057807 */ /* 0x000fe40004000000 */
[----:B------:R-:W-:Y:S01]  /*4f00*/  IADD3.X R17, R17, UR15, RZ, P1, !PT ;  /* 0x0000000f11117c10 */ /* 0x000fe20008ffe4ff */
[----:B------:R-:W-:Y:S01]  /*4f10*/  IMAD R12, R7, -0x5, R12 ;  /* 0xfffffffb070c7824 */ /* 0x000fe200078e020c */
[----:B------:R-:W-:Y:S02]  /*4f20*/  ISETP.GE.U32.AND P0, PT, R16, UR8, PT ;  /* 0x0000000810007c0c */ /* 0x000fe4000bf06070 */
[----:B------:R-:W-:-:S02]  /*4f30*/  LOP3.LUT R0, R0, R5, RZ, 0x3c, !PT ;  /* 0x0000000500007212 */ /* 0x000fc400078e3cff */
[----:B------:R-:W-:Y:S02]  /*4f40*/  ISETP.GE.U32.AND.EX P0, PT, R17, UR9, PT, P0 ;  /* 0x0000000911007c0c */ /* 0x000fe4000bf06100 */
[----:B------:R-:W-:Y:S02]  /*4f50*/  @P2 LOP3.LUT R0, R0, 0x1, R7, 0x78, !PT ;  /* 0x0000000100002812 */ /* 0x000fe400078e7807 */
[----:B------:R-:W-:-:S09]  /*4f60*/  PRMT R4, RZ, 0x7610, R4 ;  /* 0x00007610ff047816 */ /* 0x000fd20000000004 */
[----:B0-----:R-:W-:Y:S05]  /*4f70*/  @P0 BRA `(.L_x_116) ;  /* 0x00000004004c0947 */ /* 0x001fea0003800000 */
[----:B------:R-:W0:Y:S01]  /*4f80*/  S2R R14, SR_CTAID.X ;  /* 0x00000000000e7919 */ /* 0x000e220000002500 */
[----:B------:R-:W-:Y:S01]  /*4f90*/  ULDC.64 UR8, c[0x0][0x628] ;  /* 0x00018a0000087ab9 */ /* 0x000fe20000000a00 */
[----:B------:R-:W1:Y:S01]  /*4fa0*/  LDC R15, c[0x0][0x144] ;  /* 0x00005100ff0f7b82 */ /* 0x000e620000000800 */
[----:B------:R-:W-:Y:S01]  /*4fb0*/  ISETP.NE.U32.AND P0, PT, RZ, UR8, PT ;  /* 0x00000008ff007c0c */ /* 0x000fe2000bf05070 */
[----:B------:R-:W2:Y:S01]  /*4fc0*/  S2R R11, SR_CTAID.Y ;  /* 0x00000000000b7919 */ /* 0x000ea20000002600 */
[----:B------:R-:W-:Y:S01]  /*4fd0*/  ULDC UR10, c[0x0][0x150] ;  /* 0x00005400000a7ab9 */ /* 0x000fe20000000800 */
[----:B------:R-:W-:Y:S01]  /*4fe0*/  ULDC UR11, c[0x0][0x630] ;  /* 0x00018c00000b7ab9 */ /* 0x000fe20000000800 */
[----:B------:R-:W-:Y:S01]  /*4ff0*/  ISETP.NE.AND.EX P0, PT, RZ, UR9, PT, P0 ;  /* 0x00000009ff007c0c */ /* 0x000fe2000bf05300 */
[----:B------:R-:W-:Y:S01]  /*5000*/  IMAD.MOV.U32 R4, RZ, RZ, R16 ;  /* 0x000000ffff047224 */ /* 0x000fe200078e0010 */
[----:B0-----:R-:W-:-:S05]  /*5010*/  I2FP.F32.U32 R5, R14 ;  /* 0x0000000e00057245 */ /* 0x001fca0000201000 */
[----:B------:R-:W-:Y:S01]  /*5020*/  FMUL R20, R5, UR10 ;  /* 0x0000000a05147c20 */ /* 0x000fe20008400000 */
[----:B------:R-:W-:-:S05]  /*5030*/  IMAD.MOV.U32 R5, RZ, RZ, R17 ;  /* 0x000000ffff057224 */ /* 0x000fca00078e0011 */
[----:B--2---:R-:W-:Y:S05]  /*5040*/  @!P0 BRA `(.L_x_117) ;  /* 0x0000000000288947 */ /* 0x004fea0003800000 */
[----:B------:R-:W-:Y:S02]  /*5050*/  ULDC UR10, c[0x0][0x634] ;  /* 0x00018d00000a7ab9 */ /* 0x000fe40000000800 */
[----:B------:R-:W-:-:S05]  /*5060*/  IADD3 R5, P0, R16, UR10, RZ ;  /* 0x0000000a10057c10 */ /* 0x000fca000ff1e0ff */
[----:B------:R-:W-:-:S04]  /*5070*/  IMAD.X R13, RZ, RZ, R17, P0 ;  /* 0x000000ffff0d7224 */ /* 0x000fc800000e0611 */
[----:B------:R-:W-:-:S04]  /*5080*/  IMAD.WIDE.U32 R6, R13, UR8, RZ ;  /* 0x000000080d067c25 */ /* 0x000fc8000f8e00ff */
[----:B------:R-:W-:-:S04]  /*5090*/  IMAD.WIDE.U32 R6, P0, R5, UR9, R6 ;  /* 0x0000000905067c25 */ /* 0x000fc8000f800006 */
[----:B------:R-:W-:-:S04]  /*50a0*/  IMAD.WIDE.U32 R4, R5, UR8, RZ ;  /* 0x0000000805047c25 */ /* 0x000fc8000f8e00ff */
[----:B------:R-:W-:Y:S01]  /*50b0*/  IMAD.MOV.U32 R4, RZ, RZ, R7 ;  /* 0x000000ffff047224 */ /* 0x000fe200078e0007 */
[----:B------:R-:W-:Y:S01]  /*50c0*/  IADD3 RZ, P1, R5, R6, RZ ;  /* 0x0000000605ff7210 */ /* 0x000fe20007f3e0ff */
[----:B------:R-:W-:-:S04]  /*50d0*/  IMAD.X R5, RZ, RZ, RZ, P0 ;  /* 0x000000ffff057224 */ /* 0x000fc800000e06ff */
[----:B------:R-:W-:-:S08]  /*50e0*/  IMAD.WIDE.U32.X R4, R13, UR9, R4, P1 ;  /* 0x000000090d047c25 */ /* 0x000fd000088e0404 */
.L_x_117:
[--C-:B------:R-:W-:Y:S01]  /*50f0*/  SHF.R.U64 R13, R4, UR11, R5.reuse ;  /* 0x0000000b040d7c19 */ /* 0x100fe20008001205 */
[----:B------:R-:W0:Y:S01]  /*5100*/  F2I.U32.TRUNC.NTZ R20, R20 ;  /* 0x0000001400147305 */ /* 0x000e22000020f000 */
[----:B------:R-:W-:Y:S01]  /*5110*/  SHF.R.U32.HI R4, RZ, UR11, R5 ;  /* 0x0000000bff047c19 */ /* 0x000fe20008011605 */
[----:B------:R-:W-:Y:S01]  /*5120*/  ULDC.64 UR8, c[0x0][0x620] ;  /* 0x0001880000087ab9 */ /* 0x000fe20000000a00 */
[----:B------:R-:W-:Y:S01]  /*5130*/  IADD3 R7, P0, RZ, -R13, RZ ;  /* 0x8000000dff077210 */ /* 0x000fe20007f1e0ff */
[----:B------:R-:W-:Y:S01]  /*5140*/  ULDC.64 UR10, c[0x0][0x640] ;  /* 0x00019000000a7ab9 */ /* 0x000fe20000000a00 */
[----:B------:R-:W2:Y:S03]  /*5150*/  LDC R22, c[0x0][0x148] ;  /* 0x00005200ff167b82 */ /* 0x000ea60000000800 */
[----:B------:R-:W-:Y:S01]  /*5160*/  IMAD.X R4, RZ, RZ, ~R4, P0 ;  /* 0x000000ffff047224 */ /* 0x000fe200000e0e04 */
[----:B------:R-:W-:-:S03]  /*5170*/  ISETP.NE.U32.AND P0, PT, RZ, UR10, PT ;  /* 0x0000000aff007c0c */ /* 0x000fc6000bf05070 */
[----:B------:R-:W-:Y:S01]  /*5180*/  IMAD R6, R4, UR8, RZ ;  /* 0x0000000804067c24 */ /* 0x000fe2000f8e02ff */
[----:B------:R-:W-:Y:S01]  /*5190*/  ISETP.NE.AND.EX P0, PT, RZ, UR11, PT, P0 ;  /* 0x0000000bff007c0c */ /* 0x000fe2000bf05300 */
[----:B------:R-:W-:Y:S01]  /*51a0*/  IMAD.WIDE.U32 R4, R7, UR8, R16 ;  /* 0x0000000807047c25 */ /* 0x000fe2000f8e0010 */
[----:B------:R-:W-:-:S03]  /*51b0*/  ULDC UR8, c[0x0][0x618] ;  /* 0x0001860000087ab9 */ /* 0x000fc60000000800 */
[----:B------:R-:W-:Y:S01]  /*51c0*/  IMAD R7, R7, UR9, R6 ;  /* 0x0000000907077c24 */ /* 0x000fe2000f8e0206 */
[----:B------:R-:W-:Y:S01]  /*51d0*/  ULDC UR9, c[0x0][0x154] ;  /* 0x0000550000097ab9 */ /* 0x000fe20000000800 */
[----:B0-----:R-:W-:Y:S02]  /*51e0*/  IMAD.MOV R6, RZ, RZ, -R20 ;  /* 0x000000ffff067224 */ /* 0x001fe400078e0a14 */
[----:B------:R-:W-:Y:S02]  /*51f0*/  IMAD.IADD R5, R5, 0x1, R7 ;  /* 0x0000000105057824 */ /* 0x000fe400078e0207 */
[----:B-1----:R-:W-:Y:S01]  /*5200*/  IMAD R14, R15, R6, R14 ;  /* 0x000000060f0e7224 */ /* 0x002fe200078e020e */
[----:B------:R-:W-:Y:S02]  /*5210*/  I2FP.F32.U32 R6, R11 ;  /* 0x0000000b00067245 */ /* 0x000fe40000201000 */
[--C-:B------:R-:W-:Y:S02]  /*5220*/  SHF.R.U64 R15, R4, UR8, R5.reuse ;  /* 0x00000008040f7c19 */ /* 0x100fe40008001205 */
[----:B------:R-:W-:Y:S01]  /*5230*/  SHF.R.U32.HI R4, RZ, UR8, R5 ;  /* 0x00000008ff047c19 */ /* 0x000fe20008011605 */
[----:B------:R-:W-:Y:S01]  /*5240*/  FMUL R6, R6, UR9 ;  /* 0x0000000906067c20 */ /* 0x000fe20008400000 */
[----:B------:R-:W-:-:S02]  /*5250*/  ULDC UR8, c[0x0][0x608] ;  /* 0x0001820000087ab9 */ /* 0x000fc40000000800 */
[--C-:B------:R-:W-:Y:S01]  /*5260*/  SHF.R.U64 R21, R15, UR8, R4.reuse ;  /* 0x000000080f157c19 */ /* 0x100fe20008001204 */
[----:B------:R0:W1:Y:S01]  /*5270*/  F2I.U32.TRUNC.NTZ R24, R6 ;  /* 0x0000000600187305 */ /* 0x000062000020f000 */
[----:B------:R-:W-:Y:S01]  /*5280*/  SHF.R.U32.HI R4, RZ, UR8, R4 ;  /* 0x00000008ff047c19 */ /* 0x000fe20008011604 */
[----:B------:R-:W-:-:S03]  /*5290*/  ULDC UR8, c[0x0][0x658] ;  /* 0x0001960000087ab9 */ /* 0x000fc60000000800 */
[--C-:B------:R-:W-:Y:S02]  /*52a0*/  SHF.R.U64 R20, R21, UR8, R4.reuse ;  /* 0x0000000815147c19 */ /* 0x100fe40008001204 */
[----:B------:R-:W-:-:S03]  /*52b0*/  SHF.R.U32.HI R23, RZ, UR8, R4 ;  /* 0x00000008ff177c19 */ /* 0x000fc60008011604 */
[----:B------:R-:W-:Y:S02]  /*52c0*/  IMAD.MOV.U32 R4, RZ, RZ, R20 ;  /* 0x000000ffff047224 */ /* 0x000fe400078e0014 */
[----:B------:R-:W-:Y:S01]  /*52d0*/  IMAD.MOV.U32 R5, RZ, RZ, R23 ;  /* 0x000000ffff057224 */ /* 0x000fe200078e0017 */
[----:B0-----:R-:W-:Y:S06]  /*52e0*/  @!P0 BRA `(.L_x_118) ;  /* 0x0000000000288947 */ /* 0x001fec0003800000 */
        /* <DEDUP_REMOVED lines=10> */
.L_x_118:
[----:B------:R-:W-:Y:S01]  /*5390*/  ISETP.NE.AND P0, PT, R2, 0x1, PT ;  /* 0x000000010200780c */ /* 0x000fe20003f05270 */
[----:B------:R-:W-:Y:S01]  /*53a0*/  ULDC UR8, c[0x0][0x648] ;  /* 0x0001920000087ab9 */ /* 0x000fe20000000800 */
[----:B-1----:R-:W-:Y:S01]  /*53b0*/  IMAD.MOV R24, RZ, RZ, -R24 ;  /* 0x000000ffff187224 */ /* 0x002fe200078e0a18 */
[----:B------:R-:W-:Y:S01]  /*53c0*/  SHF.R.U64 R4, R4, UR8, R5 ;  /* 0x0000000804047c19 */ /* 0x000fe20008001205 */
[----:B------:R-:W-:Y:S01]  /*53d0*/  ULDC UR8, c[0x0][0x638] ;  /* 0x00018e0000087ab9 */ /* 0x000fe20000000800 */
[----:B------:R-:W-:Y:S01]  /*53e0*/  LOP3.LUT R21, R21, UR7, RZ, 0xc0, !PT ;  /* 0x0000000715157c12 */ /* 0x000fe2000f8ec0ff */
[----:B------:R-:W-:Y:S02]  /*53f0*/  ULDC UR9, c[0x0][0x610] ;  /* 0x0001840000097ab9 */ /* 0x000fe40000000800 */
[----:B------:R-:W-:Y:S02]  /*5400*/  IMAD.MOV R5, RZ, RZ, -R4 ;  /* 0x000000ffff057224 */ /* 0x000fe400078e0a04 */
[----:B------:R-:W-:-:S02]  /*5410*/  IMAD R21, R4, UR5, R21 ;  /* 0x0000000504157c24 */ /* 0x000fc4000f8e0215 */
[----:B------:R-:W-:Y:S01]  /*5420*/  IMAD R20, R5, UR8, R20 ;  /* 0x0000000805147c24 */ /* 0x000fe2000f8e0214 */
[----:B------:R-:W-:Y:S01]  /*5430*/  ULDC UR8, c[0x0][0x600] ;  /* 0x0001800000087ab9 */ /* 0x000fe20000000800 */
[----:B--2---:R-:W-:Y:S01]  /*5440*/  @P0 IMAD R14, R22, R24, R11 ;  /* 0x00000018160e0224 */ /* 0x004fe200078e020b */
[----:B------:R-:W-:Y:S01]  /*5450*/  LOP3.LUT R11, R15, UR4, RZ, 0xc0, !PT ;  /* 0x000000040f0b7c12 */ /* 0x000fe2000f8ec0ff */
[----:B------:R-:W-:Y:S02]  /*5460*/  IMAD.MOV.U32 R4, RZ, RZ, 0x1 ;  /* 0x00000001ff047424 */ /* 0x000fe400078e00ff */
[----:B------:R-:W-:Y:S02]  /*5470*/  IMAD R14, R21, UR9, R14 ;  /* 0x00000009150e7c24 */ /* 0x000fe4000f8e020e */
[----:B------:R-:W-:-:S05]  /*5480*/  IMAD R11, R20, UR8, R11 ;  /* 0x00000008140b7c24 */ /* 0x000fca000f8e020b */
[----:B------:R-:W-:Y:S02]  /*5490*/  SEL R20, R11, R14, !P0 ;  /* 0x0000000e0b147207 */ /* 0x000fe40004000000 */
[----:B------:R-:W-:-:S07]  /*54a0*/  SEL R11, R14, R11, !P0 ;  /* 0x0000000b0e0b7207 */ /* 0x000fce0004000000 */
.L_x_116:
[----:B------:R-:W-:Y:S05]  /*54b0*/  BSYNC B1 ;  /* 0x0000000000017941 */ /* 0x000fea0003800000 */
.L_x_115:
[----:B------:R-:W-:-:S13]  /*54c0*/  LOP3.LUT P0, RZ, R4, 0xff, RZ, 0xc0, !PT ;  /* 0x000000ff04ff7812 */ /* 0x000fda000780c0ff */
[----:B------:R-:W-:Y:S05]  /*54d0*/  @P0 BRA `(.L_x_119) ;  /* 0xfffffff400440947 */ /* 0x000fea000383ffff */
[----:B------:R-:W-:Y:S05]  /*54e0*/  BSYNC B0 ;  /* 0x0000000000007941 */ /* 0x000fea0003800000 */
.L_x_108:
[----:B------:R-:W-:-:S03]  /*54f0*/  UMOV UR8, 0xffffffff ;  /* 0xffffffff00087882 */ /* 0x000fc60000000000 */
[----:B------:R-:W-:Y:S05]  /*5500*/  BRA.DIV UR8, `(.L_x_120) ;  /* 0x0000000608387947 */ /* 0x000fea000b800000 */
[----:B------:R-:W-:-:S13]  /*5510*/  ELECT P6, URZ, PT ;  /* 0x00000000003f782f */ /* 0x000fda00038c0000 */
.L_x_135:
[----:B------:R-:W-:Y:S04]  /*5520*/  BSSY B0, `(.L_x_121) ;  /* 0x0000034000007945 */ /* 0x000fe80003800000 */
[----:B------:R-:W-:Y:S05]  /*5530*/  @!P6 BRA `(.L_x_122) ;  /* 0x0000000000c8e947 */ /* 0x000fea0003800000 */
[----:B------:R-:W-:-:S04]  /*5540*/  LOP3.LUT R19, R19, 0x2, RZ, 0xfc, !PT ;  /* 0x0000000213137812 */ /* 0x000fc800078efcff */
[----:B------:R-:W-:-:S13]  /*5550*/  ISETP.NE.AND P0, PT, R19, 0x3, PT ;  /* 0x000000031300780c */ /* 0x000fda0003f05270 */
[----:B------:R-:W-:Y:S05]  /*5560*/  @!P0 BRA `(.L_x_123) ;  /* 0x0000000000048947 */ /* 0x000fea0003800000 */
[----:B------:R-:W-:Y:S01]  /*5570*/  BPT.TRAP 0x1 ;  /* 0x000000040000795c */ /* 0x000fe20000300000 */
.L_x_123:
[----:B------:R-:W0:Y:S01]  /*5580*/  S2R R3, SR_CgaCtaId ;  /* 0x0000000000037919 */ /* 0x000e220000008800 */
[----:B------:R-:W-:-:S04]  /*5590*/  MOV R2, 0x400 ;  /* 0x0000040000027802 */ /* 0x000fc80000000f00 */
[----:B0-----:R-:W-:Y:S02]  /*55a0*/  LEA R3, R3, R2, 0x18 ;  /* 0x0000000203037211 */ /* 0x001fe400078ec0ff */
[----:B------:R-:W-:-:S03]  /*55b0*/  SHF.L.U32 R2, R0, 0x1f, RZ ;  /* 0x0000001f00027819 */ /* 0x000fc600000006ff */
[----:B------:R-:W-:-:S04]  /*55c0*/  VIADD R3, R3, 0x28 ;  /* 0x0000002803037836 */ /* 0x000fc80000000000 */
[C---:B------:R-:W-:Y:S02]  /*55d0*/  IMAD R7, R12.reuse, 0x8, R3 ;  /* 0x000000080c077824 */ /* 0x040fe400078e0203 */
[----:B------:R-:W-:Y:S02]  /*55e0*/  VIADD R12, R12, 0x1 ;  /* 0x000000010c0c7836 */ /* 0x000fe40000000000 */
[----:B------:R-:W0:Y:S03]  /*55f0*/  SYNCS.PHASECHK.TRANS64.TRYWAIT P0, [R7+URZ], R2 ;  /* 0x00000002070075a7 */ /* 0x000e26000800017f */
[----:B------:R-:W-:-:S04]  /*5600*/  ISETP.NE.AND P1, PT, R12, 0x5, PT ;  /* 0x000000050c00780c */ /* 0x000fc80003f25270 */
[----:B------:R-:W-:Y:S02]  /*5610*/  SEL R5, RZ, 0x1, P1 ;  /* 0x00000001ff057807 */ /* 0x000fe40000800000 */
[----:B------:R-:W-:Y:S02]  /*5620*/  SEL R12, R12, RZ, P1 ;  /* 0x000000ff0c0c7207 */ /* 0x000fe40000800000 */
[----:B------:R-:W-:-:S03]  /*5630*/  LOP3.LUT R5, R0, R5, RZ, 0x3c, !PT ;  /* 0x0000000500057212 */ /* 0x000fc600078e3cff */
[----:B------:R-:W-:Y:S01]  /*5640*/  IMAD R9, R12, 0x8, R3 ;  /* 0x000000080c097824 */ /* 0x000fe200078e0203 */
[----:B------:R-:W-:Y:S01]  /*5650*/  SHF.L.U32 R4, R5, 0x1f, RZ ;  /* 0x0000001f05047819 */ /* 0x000fe200000006ff */
[----:B0-----:R-:W-:Y:S06]  /*5660*/  @!P0 BRA `(.L_x_124) ;  /* 0x0000000400008947 */ /* 0x001fec0003800000 */
.L_x_136:
[----:B------:R-:W1:Y:S01]  /*5670*/  SYNCS.PHASECHK.TRANS64.TRYWAIT P0, [R9+URZ], R4 ;  /* 0x00000004090075a7 */ /* 0x000e62000800017f */
[----:B------:R-:W-:-:S05]  /*5680*/  VIADD R0, R12, 0x1 ;  /* 0x000000010c007836 */ /* 0x000fca0000000000 */
[----:B------:R-:W-:-:S04]  /*5690*/  ISETP.NE.AND P1, PT, R0, 0x5, PT ;  /* 0x000000050000780c */ /* 0x000fc80003f25270 */
[----:B0-----:R-:W-:Y:S02]  /*56a0*/  SEL R2, RZ, 0x1, P1 ;  /* 0x00000001ff027807 */ /* 0x001fe40000800000 */
[----:B------:R-:W-:Y:S02]  /*56b0*/  SEL R0, R0, RZ, P1 ;  /* 0x000000ff00007207 */ /* 0x000fe40000800000 */
[----:B------:R-:W-:-:S03]  /*56c0*/  LOP3.LUT R7, R5, R2, RZ, 0x3c, !PT ;  /* 0x0000000205077212 */ /* 0x000fc600078e3cff */
[----:B------:R-:W-:Y:S01]  /*56d0*/  IMAD R6, R0, 0x8, R3 ;  /* 0x0000000800067824 */ /* 0x000fe200078e0203 */
[----:B------:R-:W-:Y:S01]  /*56e0*/  SHF.L.U32 R5, R7, 0x1f, RZ ;  /* 0x0000001f07057819 */ /* 0x000fe200000006ff */
[----:B-1----:R-:W-:Y:S06]  /*56f0*/  @!P0 BRA `(.L_x_125) ;  /* 0x0000000000f08947 */ /* 0x002fec0003800000 */
.L_x_137:
[----:B------:R-:W1:Y:S01]  /*5700*/  SYNCS.PHASECHK.TRANS64.TRYWAIT P0, [R6+URZ], R5 ;  /* 0x00000005060075a7 */ /* 0x000e62000800017f */
[----:B------:R-:W-:-:S05]  /*5710*/  VIADD R0, R0, 0x1 ;  /* 0x0000000100007836 */ /* 0x000fca0000000000 */
[----:B------:R-:W-:-:S04]  /*5720*/  ISETP.NE.AND P1, PT, R0, 0x5, PT ;  /* 0x000000050000780c */ /* 0x000fc80003f25270 */
[----:B------:R-:W-:Y:S02]  /*5730*/  SEL R2, RZ, 0x1, P1 ;  /* 0x00000001ff027807 */ /* 0x000fe40000800000 */
[----:B------:R-:W-:Y:S02]  /*5740*/  SEL R0, R0, RZ, P1 ;  /* 0x000000ff00007207 */ /* 0x000fe40000800000 */
[----:B------:R-:W-:-:S03]  /*5750*/  LOP3.LUT R7, R7, R2, RZ, 0x3c, !PT ;  /* 0x0000000207077212 */ /* 0x000fc600078e3cff */
[----:B0-----:R-:W-:Y:S01]  /*5760*/  IMAD R9, R0, 0x8, R3 ;  /* 0x0000000800097824 */ /* 0x001fe200078e0203 */
[----:B------:R-:W-:Y:S01]  /*5770*/  SHF.L.U32 R4, R7, 0x1f, RZ ;  /* 0x0000001f07047819 */ /* 0x000fe200000006ff */
[----:B-1----:R-:W-:Y:S06]  /*5780*/  @!P0 BRA `(.L_x_126) ;  /* 0x0000000000e08947 */ /* 0x002fec0003800000 */
.L_x_138:
[----:B------:R-:W1:Y:S01]  /*5790*/  SYNCS.PHASECHK.TRANS64.TRYWAIT P0, [R9+URZ], R4 ;  /* 0x00000004090075a7 */ /* 0x000e62000800017f */
[----:B------:R-:W-:-:S05]  /*57a0*/  VIADD R0, R0, 0x1 ;  /* 0x0000000100007836 */ /* 0x000fca0000000000 */
[----:B------:R-:W-:-:S04]  /*57b0*/  ISETP.NE.AND P1, PT, R0, 0x5, PT ;  /* 0x000000050000780c */ /* 0x000fc80003f25270 */
[----:B------:R-:W-:Y:S02]  /*57c0*/  SEL R2, RZ, 0x1, P1 ;  /* 0x00000001ff027807 */ /* 0x000fe40000800000 */
[----:B------:R-:W-:Y:S02]  /*57d0*/  SEL R0, R0, RZ, P1 ;  /* 0x000000ff00007207 */ /* 0x000fe40000800000 */
[----:B------:R-:W-:Y:S01]  /*57e0*/  LOP3.LUT R2, R7, R2, RZ, 0x3c, !PT ;  /* 0x0000000207027212 */ /* 0x000fe200078e3cff */
[----:B-1----:R-:W-:Y:S06]  /*57f0*/  @!P0 BRA `(.L_x_127) ;  /* 0x0000000000d88947 */ /* 0x002fec0003800000 */
.L_x_139:
[----:B------:R-:W-:Y:S01]  /*5800*/  IMAD R3, R0, 0x8, R3 ;  /* 0x0000000800037824 */ /* 0x000fe200078e0203 */
[----:B------:R-:W-:-:S07]  /*5810*/  SHF.L.U32 R0, R2, 0x1f, RZ ;  /* 0x0000001f02007819 */ /* 0x000fce00000006ff */
.L_x_128:
[----:B--2---:R2:W3:Y:S02]  /*5820*/  SYNCS.PHASECHK.TRANS64.TRYWAIT P0, [R3+URZ], R0 ;  /* 0x00000000030075a7 */ /* 0x0044e4000800017f */
[----:B---3--:R-:W-:Y:S05]  /*5830*/  @!P0 NANOSLEEP.SYNCS 0x989680 ;  /* 0x009896800000895d */ /* 0x008fea0003900000 */
[----:B------:R-:W3:Y:S02]  /*5840*/  @!P0 SYNCS.PHASECHK.TRANS64 P0, [R3+URZ], R0 ;  /* 0x00000000030085a7 */ /* 0x000ee4000800007f */
[----:B---3--:R-:W-:Y:S05]  /*5850*/  @!P0 BRA `(.L_x_128) ;  /* 0xfffffffc00f08947 */ /* 0x008fea000383ffff */
.L_x_122:
[----:B------:R-:W-:Y:S05]  /*5860*/  BSYNC B0 ;  /* 0x0000000000007941 */ /* 0x000fea0003800000 */
.L_x_121:
[----:B------:R-:W-:Y:S05]  /*5870*/  EXIT ;  /* 0x000000000000794d */ /* 0x000fea0003800000 */
.L_x_21:
[----:B---3--:R3:W4:Y:S02]  /*5880*/  SYNCS.PHASECHK.TRANS64.TRYWAIT P1, [R3+URZ], R0 ;  /* 0x00000000030075a7 */ /* 0x008724000802017f */
[----:B----4-:R-:W-:Y:S05]  /*5890*/  @!P1 NANOSLEEP.SYNCS 0x989680 ;  /* 0x009896800000995d */ /* 0x010fea0003900000 */
[----:B------:R-:W4:Y:S02]  /*58a0*/  @!P1 SYNCS.PHASECHK.TRANS64 P1, [R3+URZ], R0 ;  /* 0x00000000030095a7 */ /* 0x000f24000802007f */
[----:B----4-:R-:W-:Y:S05]  /*58b0*/  @!P1 BRA `(.L_x_21) ;  /* 0xfffffffc00f09947 */ /* 0x010fea000383ffff */
[----:B------:R-:W-:Y:S05]  /*58c0*/  BRA `(.L_x_20) ;  /* 0xffffffbc00187947 */ /* 0x000fea000383ffff */
.L_x_26:
[----:B-1----:R1:W2:Y:S02]  /*58d0*/  SYNCS.PHASECHK.TRANS64.TRYWAIT P1, [R5+URZ], R4 ;  /* 0x00000004050075a7 */ /* 0x0022a4000802017f */
[----:B--2---:R-:W-:Y:S05]  /*58e0*/  @!P1 NANOSLEEP.SYNCS 0x989680 ;  /* 0x009896800000995d */ /* 0x004fea0003900000 */
[----:B------:R-:W2:Y:S02]  /*58f0*/  @!P1 SYNCS.PHASECHK.TRANS64 P1, [R5+URZ], R4 ;  /* 0x00000004050095a7 */ /* 0x000ea4000802007f */
[----:B--2---:R-:W-:Y:S05]  /*5900*/  @!P1 BRA `(.L_x_26) ;  /* 0xfffffffc00f09947 */ /* 0x004fea000383ffff */
[----:B------:R-:W-:Y:S05]  /*5910*/  BRA `(.L_x_25) ;  /* 0xffffffbc00c87947 */ /* 0x000fea000383ffff */
.L_x_109:
[----:B------:R-:W-:Y:S01]  /*5920*/  BSSY B1, `(.L_x_129) ;  /* 0x0000006000017945 */ /* 0x000fe20003800000 */
[----:B------:R-:W-:-:S07]  /*5930*/  IMAD.MOV.U32 R15, RZ, RZ, -0x1 ;  /* 0xffffffffff0f7424 */ /* 0x000fce00078e00ff */
[----:B------:R-:W-:Y:S05]  /*5940*/  WARPSYNC.COLLECTIVE R15, `(.L_x_130) ;  /* 0x000000000f0c7348 */ /* 0x000fea0003c00000 */
[----:B------:R-:W-:Y:S02]  /*5950*/  ELECT P6, UR62, PT ;  /* 0x00000000003e782f */ /* 0x000fe400038c0000 */
[----:B------:R-:W-:Y:S01]  /*5960*/  MOV R14, UR62 ;  /* 0x0000003e000e7c02 */ /* 0x000fe20008000f00 */
[----:B------:R-:W-:Y:S10]  /*5970*/  ENDCOLLECTIVE ;  /* 0x000000000000791b */ /* 0x000ff40003800000 */
.L_x_130:
[----:B------:R-:W-:Y:S05]  /*5980*/  BSYNC B1 ;  /* 0x0000000000017941 */ /* 0x000fea0003800000 */
.L_x_129:
[----:B------:R-:W-:Y:S05]  /*5990*/  BRA `(.L_x_131) ;  /* 0xfffffff000207947 */ /* 0x000fea000383ffff */
.L_x_112:
[----:B0-----:R0:W1:Y:S02]  /*59a0*/  SYNCS.PHASECHK.TRANS64.TRYWAIT P0, [R14+URZ+0x28], R7 ;  /* 0x000028070e0075a7 */ /* 0x001064000800017f */
[----:B-1----:R-:W-:Y:S05]  /*59b0*/  @!P0 NANOSLEEP.SYNCS 0x989680 ;  /* 0x009896800000895d */ /* 0x002fea0003900000 */
[----:B------:R-:W1:Y:S02]  /*59c0*/  @!P0 SYNCS.PHASECHK.TRANS64 P0, [R14+URZ+0x28], R7 ;  /* 0x000028070e0085a7 */ /* 0x000e64000800007f */
[----:B-1----:R-:W-:Y:S05]  /*59d0*/  @!P0 BRA `(.L_x_112) ;  /* 0xfffffffc00f08947 */ /* 0x002fea000383ffff */
[----:B------:R-:W-:Y:S05]  /*59e0*/  BRA `(.L_x_132) ;  /* 0xfffffff0005c7947 */ /* 0x000fea000383ffff */
.L_x_120:
[----:B------:R-:W-:Y:S01]  /*59f0*/  BSSY B0, `(.L_x_133) ;  /* 0x0000006000007945 */ /* 0x000fe20003800000 */
[----:B------:R-:W-:-:S07]  /*5a00*/  IMAD.MOV.U32 R15, RZ, RZ, -0x1 ;  /* 0xffffffffff0f7424 */ /* 0x000fce00078e00ff */
[----:B------:R-:W-:Y:S05]  /*5a10*/  WARPSYNC.COLLECTIVE R15, `(.L_x_134) ;  /* 0x000000000f0c7348 */ /* 0x000fea0003c00000 */
[----:B------:R-:W-:Y:S02]  /*5a20*/  ELECT P6, UR62, PT ;  /* 0x00000000003e782f */ /* 0x000fe400038c0000 */
[----:B------:R-:W-:Y:S01]  /*5a30*/  MOV R14, UR62 ;  /* 0x0000003e000e7c02 */ /* 0x000fe20008000f00 */
[----:B------:R-:W-:Y:S10]  /*5a40*/  ENDCOLLECTIVE ;  /* 0x000000000000791b */ /* 0x000ff40003800000 */
.L_x_134:
[----:B------:R-:W-:Y:S05]  /*5a50*/  BSYNC B0 ;  /* 0x0000000000007941 */ /* 0x000fea0003800000 */
.L_x_133:
[----:B------:R-:W-:Y:S05]  /*5a60*/  BRA `(.L_x_135) ;  /* 0xfffffff800ac7947 */ /* 0x000fea000383ffff */
.L_x_124:
[----:B0-----:R0:W1:Y:S02]  /*5a70*/  SYNCS.PHASECHK.TRANS64.TRYWAIT P0, [R7+URZ], R2 ;  /* 0x00000002070075a7 */ /* 0x001064000800017f */
[----:B-1----:R-:W-:Y:S05]  /*5a80*/  @!P0 NANOSLEEP.SYNCS 0x989680 ;  /* 0x009896800000895d */ /* 0x002fea0003900000 */
[----:B------:R-:W1:Y:S02]  /*5a90*/  @!P0 SYNCS.PHASECHK.TRANS64 P0, [R7+URZ], R2 ;  /* 0x00000002070085a7 */ /* 0x000e64000800007f */
[----:B-1----:R-:W-:Y:S05]  /*5aa0*/  @!P0 BRA `(.L_x_124) ;  /* 0xfffffffc00f08947 */ /* 0x002fea000383ffff */
[----:B------:R-:W-:Y:S05]  /*5ab0*/  BRA `(.L_x_136) ;  /* 0xfffffff800ec7947 */ /* 0x000fea000383ffff */
.L_x_125:
[----:B0-----:R0:W1:Y:S02]  /*5ac0*/  SYNCS.PHASECHK.TRANS64.TRYWAIT P0, [R9+URZ], R4 ;  /* 0x00000004090075a7 */ /* 0x001064000800017f */
[----:B-1----:R-:W-:Y:S05]  /*5ad0*/  @!P0 NANOSLEEP.SYNCS 0x989680 ;  /* 0x009896800000895d */ /* 0x002fea0003900000 */
[----:B------:R-:W1:Y:S02]  /*5ae0*/  @!P0 SYNCS.PHASECHK.TRANS64 P0, [R9+URZ], R4 ;  /* 0x00000004090085a7 */ /* 0x000e64000800007f */
[----:B-1----:R-:W-:Y:S05]  /*5af0*/  @!P0 BRA `(.L_x_125) ;  /* 0xfffffffc00f08947 */ /* 0x002fea000383ffff */
[----:B------:R-:W-:Y:S05]  /*5b00*/  BRA `(.L_x_137) ;  /* 0xfffffff800fc7947 */ /* 0x000fea000383ffff */
.L_x_126:
[----:B0-----:R0:W1:Y:S02]  /*5b10*/  SYNCS.PHASECHK.TRANS64.TRYWAIT P0, [R6+URZ], R5 ;  /* 0x00000005060075a7 */ /* 0x001064000800017f */
[----:B-1----:R-:W-:Y:S05]  /*5b20*/  @!P0 NANOSLEEP.SYNCS 0x989680 ;  /* 0x009896800000895d */ /* 0x002fea0003900000 */
[----:B------:R-:W1:Y:S02]  /*5b30*/  @!P0 SYNCS.PHASECHK.TRANS64 P0, [R6+URZ], R5 ;  /* 0x00000005060085a7 */ /* 0x000e64000800007f */
[----:B-1----:R-:W-:Y:S05]  /*5b40*/  @!P0 BRA `(.L_x_126) ;  /* 0xfffffffc00f08947 */ /* 0x002fea000383ffff */
[----:B------:R-:W-:Y:S05]  /*5b50*/  BRA `(.L_x_138) ;  /* 0xfffffffc000c7947 */ /* 0x000fea000383ffff */
.L_x_127:
[----:B-1----:R1:W2:Y:S02]  /*5b60*/  SYNCS.PHASECHK.TRANS64.TRYWAIT P0, [R9+URZ], R4 ;  /* 0x00000004090075a7 */ /* 0x0022a4000800017f */
[----:B--2---:R-:W-:Y:S05]  /*5b70*/  @!P0 NANOSLEEP.SYNCS 0x989680 ;  /* 0x009896800000895d */ /* 0x004fea0003900000 */
[----:B------:R-:W2:Y:S02]  /*5b80*/  @!P0 SYNCS.PHASECHK.TRANS64 P0, [R9+URZ], R4 ;  /* 0x00000004090085a7 */ /* 0x000ea4000800007f */
[----:B--2---:R-:W-:Y:S05]  /*5b90*/  @!P0 BRA `(.L_x_127) ;  /* 0xfffffffc00f08947 */ /* 0x004fea000383ffff */
[----:B------:R-:W-:Y:S05]  /*5ba0*/  BRA `(.L_x_139) ;  /* 0xfffffffc00147947 */ /* 0x000fea000383ffff */
.L_x_140:
[----:B------:R-:W-:-:S00]  /*5bb0*/  BRA `(.L_x_140) ;  /* 0xfffffffc00fc7947 */ /* 0x000fc0000383ffff */
[----:B------:R-:W-:-:S00]  /*5bc0*/  NOP ;  /* 0x0000000000007918 */ /* 0x000fc00000000000 */
        /* <DEDUP_REMOVED lines=11> */
.L_x_141:


//--------------------- .nv.global.init           --------------------------
	.section	.nv.global.init,"aw",@progbits
.nv.global.init:
	.type		$str$22,@object
	.size		$str$22,($str$23 - $str$22)
$str$22:
        /*0000*/ 	.byte	0x6b, 0x5f, 0x74, 0x69, 0x6c, 0x65, 0x5f, 0x63, 0x6f, 0x75, 0x6e, 0x74, 0x20, 0x3e, 0x3d, 0x20
        /*0010*/ 	.byte	0x31, 0x00
	.type		$str$23,@object
	.size		$str$23,(__unnamed_1 - $str$23)
$str$23:
        /*0012*/ 	.byte	0x2f, 0x74, 0x6d, 0x70, 0x2f, 0x63, 0x75, 0x74, 0x6c, 0x61, 0x73, 0x73, 0x5f, 0x73, 0x77, 0x65
        /*0022*/ 	.byte	0x65, 0x70, 0x5f, 0x73, 0x72, 0x63, 0x2f, 0x69, 0x6e, 0x63, 0x6c, 0x75, 0x64, 0x65, 0x2f, 0x63
        /*0032*/ 	.byte	0x75, 0x74, 0x6c, 0x61, 0x73, 0x73, 0x2f, 0x67, 0x65, 0x6d, 0x6d, 0x2f, 0x63, 0x6f, 0x6c, 0x6c
        /*0042*/ 	.byte	0x65, 0x63, 0x74, 0x69, 0x76, 0x65, 0x2f, 0x73, 0x6d, 0x39, 0x30, 0x5f, 0x6d, 0x6d, 0x61, 0x5f
        /*0052*/ 	.byte	0x74, 0x6d, 0x61, 0x5f, 0x67, 0x6d, 0x6d, 0x61, 0x5f, 0x73, 0x73, 0x5f, 0x77, 0x61, 0x72, 0x70
        /*0062*/ 	.byte	0x73, 0x70, 0x65, 0x63, 0x69, 0x61, 0x6c, 0x69, 0x7a, 0x65, 0x64, 0x2e, 0x68, 0x70, 0x70, 0x00
	.type		__unnamed_1,@object
	.size		__unnamed_1,(.L_0 - __unnamed_1)
__unnamed_1:
        /*0072*/ 	.byte	0x76, 0x6f, 0x69, 0x64, 0x20, 0x63, 0x75, 0x74, 0x6c, 0x61, 0x73, 0x73, 0x3a, 0x3a, 0x67, 0x65
        /* <DEDUP_REMOVED lines=173> */
.L_0:


//--------------------- .nv.shared._ZN7cutlass13device_kernelINS_4gemm6kernel13GemmUniversalIN4cute5tupleIJiiiiEEENS1_10collective13CollectiveMmaINS1_34MainloopSm90TmaGmmaWarpSpecializedILi5ENS5_IJNS4_1CILi2EEESB_NSA_ILi1EEEEEENS1_35KernelTmaWarpSpecializedCooperativeEEENS5_IJNSA_ILi128EEENSA_ILi64EEESH_EEEaNS5_IJlSC_lEEEaSJ_NS4_8TiledMMAINS4_8MMA_AtomIJNS4_4SM904GMMA26MMA_64x64x32_S32S8S8_SS_TNEEEENS4_6LayoutINS5_IJSB_SC_SC_EEENS5_IJSC_NSA_ILi0EEESS_EEEEENS5_IJNS4_10UnderscoreESV_SV_EEEEENS4_23SM90_TMA_LOAD_MULTICASTENS4_14ComposedLayoutINS4_7SwizzleILi2ELi4ELi3EEENS4_18smem_ptr_flag_bitsILi8EEENSQ_INS5_IJNSA_ILi8EEESH_EEENS5_IJSH_SC_EEEEEEEvNS4_8identityESY_S18_vS19_EENS_8epilogue10collective6detail29Sm90TmaWarpSpecializedAdapterINS1C_15DefaultEpilogueIaSJ_SJ_NS1B_6thread17LinearCombinationIaLi1EiiLNS1G_9ScaleType4KindE0ELNS_15FloatRoundStyleE2EaEENS1_15EpilogueDefaultEEEEEvvEEEEvNT_6ParamsE --------------------------
	.section	.nv.shared._ZN7cutlass13device_kernelINS_4gemm6kernel13GemmUniversalIN4cute5tupleIJiiiiEEENS1_10collective13CollectiveMmaINS1_34MainloopSm90TmaGmmaWarpSpecializedILi5ENS5_IJNS4_1CILi2EEESB_NSA_ILi1EEEEEENS1_35KernelTmaWarpSpecializedCooperativeEEENS5_IJNSA_ILi128EEENSA_ILi64EEESH_EEEaNS5_IJlSC_lEEEaSJ_NS4_8TiledMMAINS4_8MMA_AtomIJNS4_4SM904GMMA26MMA_64x64x32_S32S8S8_SS_TNEEEENS4_6LayoutINS5_IJSB_SC_SC_EEENS5_IJSC_NSA_ILi0EEESS_EEEEENS5_IJNS4_10UnderscoreESV_SV_EEEEENS4_23SM90_TMA_LOAD_MULTICASTENS4_14ComposedLayoutINS4_7SwizzleILi2ELi4ELi3EEENS4_18smem_ptr_flag_bitsILi8EEENSQ_INS5_IJNSA_ILi8EEESH_EEENS5_IJSH_SC_EEEEEEEvNS4_8identityESY_S18_vS19_EENS_8epilogue10collective6detail29Sm90TmaWarpSpecializedAdapterINS1C_15DefaultEpilogueIaSJ_SJ_NS1B_6thread17LinearCombinationIaLi1EiiLNS1G_9ScaleType4KindE0ELNS_15FloatRoundStyleE2EaEENS1_15EpilogueDefaultEEEEEvvEEEEvNT_6ParamsE,"aw",@nobits
	.sectionflags	@""
	.align	16
	.zero		1024


//--------------------- .nv.shared.reserved.0     --------------------------
	.section	.nv.shared.reserved.0,"aw",@nobits
	.weak		__nv_reservedSMEM_offset_0_alias
	.size		__nv_reservedSMEM_offset_0_alias, 0, 0
	.other		__nv_reservedSMEM_offset_0_alias,@"STO_CUDA_RESERVED_SHARED STV_DEFAULT"
__nv_reservedSMEM_offset_0_alias:
	.zero		0


//--------------------- .nv.global                --------------------------
	.section	.nv.global,"aw",@nobits
.nv.global:
	.type		_ZN39_INTERNAL_1ef5b6c4_4_k_cu_7a23c2e2_56464cute1_E,@object
	.size		_ZN39_INTERNAL_1ef5b6c4_4_k_cu_7a23c2e2_56464cute1_E,(_ZN39_INTERNAL_1ef5b6c4_4_k_cu_7a23c2e2_56464cuda3std3__45__cpo6cbeginE - _ZN39_INTERNAL_1ef5b6c4_4_k_cu_7a23c2e2_56464cute1_E)
_ZN39_INTERNAL_1ef5b6c4_4_k_cu_7a23c2e2_56464cute1_E:
	.zero		1
	.type		_ZN39_INTERNAL_1ef5b6c4_4_k_cu_7a23c2e2_56464cuda3std3__45__cpo6cbeginE,@object
	.size		_ZN39_INTERNAL_1ef5b6c4_4_k_cu_7a23c2e2_56464cuda3std3__45__cpo6cbeginE,(_ZN39_INTERNAL_1ef5b6c4_4_k_cu_7a23c2e2_56464cuda3std3__48in_placeE - _ZN39_INTERNAL_1ef5b6c4_4_k_cu_7a23c2e2_56464cuda3std3__45__cpo6cbeginE)
_ZN39_INTERNAL_1ef5b6c4_4_k_cu_7a23c2e2_56464cuda3std3__45__cpo6cbeginE:
	.zero		1
	.type		_ZN39_INTERNAL_1ef5b6c4_4_k_cu_7a23c2e2_56464cuda3std3__48in_placeE,@object
	.size		_ZN39_INTERNAL_1ef5b6c4_4_k_cu_7a23c2e2_56464cuda3std3__48in_placeE,(_ZN39_INTERNAL_1ef5b6c4_4_k_cu_7a23c2e2_56464cuda3std6ranges3__45__cpo9iter_moveE - _ZN39_INTERNAL_1ef5b6c4_4_k_cu_7a23c2e2_56464cuda3std3__48in_placeE)
_ZN39_INTERNAL_1ef5b6c4_4_k_cu_7a23c2e2_56464cuda3std3__48in_placeE:
	.zero		1
	.type		_ZN39_INTERNAL_1ef5b6c4_4_k_cu_7a23c2e2_56464cuda3std6ranges3__45__cpo9iter_moveE,@object
	.size		_ZN39_INTERNAL_1ef5b6c4_4_k_cu_7a23c2e2_56464cuda3std6ranges3__45__cpo9iter_moveE,(_ZN39_INTERNAL_1ef5b6c4_4_k_cu_7a23c2e2_56464cuda3std3__45__cpo5beginE - _ZN39_INTERNAL_1ef5b6c4_4_k_cu_7a23c2e2_56464cuda3std6ranges3__45__cpo9iter_moveE)
_ZN39_INTERNAL_1ef5b6c4_4_k_cu_7a23c2e2_56464cuda3std6ranges3__45__cpo9iter_moveE:
	.zero		1
	.type		_ZN39_INTERNAL_1ef5b6c4_4_k_cu_7a23c2e2_56464cuda3std3__45__cpo5beginE,@object
	.size		_ZN39_INTERNAL_1ef5b6c4_4_k_cu_7a23c2e2_56464cuda3std3__45__cpo5beginE,(_ZN39_INTERNAL_1ef5b6c4_4_k_cu_7a23c2e2_56464cuda3std3__441_GLOBAL__N__1ef5b6c4_4_k_cu_7a23c2e2_56466ignoreE - _ZN39_INTERNAL_1ef5b6c4_4_k_cu_7a23c2e2_56464cuda3std3__45__cpo5beginE)
_ZN39_INTERNAL_1ef5b6c4_4_k_cu_7a23c2e2_56464cuda3std3__45__cpo5beginE:
	.zero		1
	.type		_ZN39_INTERNAL_1ef5b6c4_4_k_cu_7a23c2e2_56464cuda3std3__441_GLOBAL__N__1ef5b6c4_4_k_cu_7a23c2e2_56466ignoreE,@object
	.size		_ZN39_INTERNAL_1ef5b6c4_4_k_cu_7a23c2e2_56464cuda3std3__441_GLOBAL__N__1ef5b6c4_4_k_cu_7a23c2e2_56466ignoreE,(_ZN39_INTERNAL_1ef5b6c4_4_k_cu_7a23c2e2_56464cute7productE - _ZN39_INTERNAL_1ef5b6c4_4_k_cu_7a23c2e2_56464cuda3std3__441_GLOBAL__N__1ef5b6c4_4_k_cu_7a23c2e2_56466ignoreE)
_ZN39_INTERNAL_1ef5b6c4_4_k_cu_7a23c2e2_56464cuda3std3__441_GLOBAL__N__1ef5b6c4_4_k_cu_7a23c2e2_56466ignoreE:
	.zero		1
	.type		_ZN39_INTERNAL_1ef5b6c4_4_k_cu_7a23c2e2_56464cute7productE,@object
	.size		_ZN39_INTERNAL_1ef5b6c4_4_k_cu_7a23c2e2_56464cute7productE,(_ZN39_INTERNAL_1ef5b6c4_4_k_cu_7a23c2e2_56464cuda3std3__45__cpo3endE - _ZN39_INTERNAL_1ef5b6c4_4_k_cu_7a23c2e2_56464cute7productE)
_ZN39_INTERNAL_1ef5b6c4_4_k_cu_7a23c2e2_56464cute7productE:
	.zero		1
	.type		_ZN39_INTERNAL_1ef5b6c4_4_k_cu_7a23c2e2_56464cuda3std3__45__cpo3endE,@object
	.size		_ZN39_INTERNAL_1ef5b6c4_4_k_cu_7a23c2e2_56464cuda3std3__45__cpo3endE,(_ZN39_INTERNAL_1ef5b6c4_4_k_cu_7a23c2e2_56464cuda3std3__419piecewise_constructE - _ZN39_INTERNAL_1ef5b6c4_4_k_cu_7a23c2e2_56464cuda3std3__45__cpo3endE)
_ZN39_INTERNAL_1ef5b6c4_4_k_cu_7a23c2e2_56464cuda3std3__45__cpo3endE:
	.zero		1
	.type		_ZN39_INTERNAL_1ef5b6c4_4_k_cu_7a23c2e2_56464cuda3std3__419piecewise_constructE,@object
	.size		_ZN39_INTERNAL_1ef5b6c4_4_k_cu_7a23c2e2_56464cuda3std3__419piecewise_constructE,(_ZN39_INTERNAL_1ef5b6c4_4_k_cu_7a23c2e2_56464cuda3std3__45__cpo4cendE - _ZN39_INTERNAL_1ef5b6c4_4_k_cu_7a23c2e2_56464cuda3std3__419piecewise_constructE)
_ZN39_INTERNAL_1ef5b6c4_4_k_cu_7a23c2e2_56464cuda3std3__419piecewise_constructE:
	.zero		1
	.type		_ZN39_INTERNAL_1ef5b6c4_4_k_cu_7a23c2e2_56464cuda3std3__45__cpo4cendE,@object
	.size		_ZN39_INTERNAL_1ef5b6c4_4_k_cu_7a23c2e2_56464cuda3std3__45__cpo4cendE,(_ZN39_INTERNAL_1ef5b6c4_4_k_cu_7a23c2e2_56464cuda3std6ranges3__45__cpo4swapE - _ZN39_INTERNAL_1ef5b6c4_4_k_cu_7a23c2e2_56464cuda3std3__45__cpo4cendE)
_ZN39_INTERNAL_1ef5b6c4_4_k_cu_7a23c2e2_56464cuda3std3__45__cpo4cendE:
	.zero		1
	.type		_ZN39_INTERNAL_1ef5b6c4_4_k_cu_7a23c2e2_56464cuda3std6ranges3__45__cpo4swapE,@object
	.size		_ZN39_INTERNAL_1ef5b6c4_4_k_cu_7a23c2e2_56464cuda3std6ranges3__45__cpo4swapE,(.L_8 - _ZN39_INTERNAL_1ef5b6c4_4_k_cu_7a23c2e2_56464cuda3std6ranges3__45__cpo4swapE)
_ZN39_INTERNAL_1ef5b6c4_4_k_cu_7a23c2e2_56464cuda3std6ranges3__45__cpo4swapE:
	.zero		1
.L_8:


//--------------------- .nv.constant0._ZN7cutlass13device_kernelINS_4gemm6kernel13GemmUniversalIN4cute5tupleIJiiiiEEENS1_10collective13CollectiveMmaINS1_34MainloopSm90TmaGmmaWarpSpecializedILi5ENS5_IJNS4_1CILi2EEESB_NSA_ILi1EEEEEENS1_35KernelTmaWarpSpecializedCooperativeEEENS5_IJNSA_ILi128EEENSA_ILi64EEESH_EEEaNS5_IJlSC_lEEEaSJ_NS4_8TiledMMAINS4_8MMA_AtomIJNS4_4SM904GMMA26MMA_64x64x32_S32S8S8_SS_TNEEEENS4_6LayoutINS5_IJSB_SC_SC_EEENS5_IJSC_NSA_ILi0EEESS_EEEEENS5_IJNS4_10UnderscoreESV_SV_EEEEENS4_23SM90_TMA_LOAD_MULTICASTENS4_14ComposedLayoutINS4_7SwizzleILi2ELi4ELi3EEENS4_18smem_ptr_flag_bitsILi8EEENSQ_INS5_IJNSA_ILi8EEESH_EEENS5_IJSH_SC_EEEEEEEvNS4_8identityESY_S18_vS19_EENS_8epilogue10collective6detail29Sm90TmaWarpSpecializedAdapterINS1C_15DefaultEpilogueIaSJ_SJ_NS1B_6thread17LinearCombinationIaLi1EiiLNS1G_9ScaleType4KindE0ELNS_15FloatRoundStyleE2EaEENS1_15EpilogueDefaultEEEEEvvEEEEvNT_6ParamsE --------------------------
	.section	.nv.constant0._ZN7cutlass13device_kernelINS_4gemm6kernel13GemmUniversalIN4cute5tupleIJiiiiEEENS1_10collective13CollectiveMmaINS1_34MainloopSm90TmaGmmaWarpSpecializedILi5ENS5_IJNS4_1CILi2EEESB_NSA_ILi1EEEEEENS1_35KernelTmaWarpSpecializedCooperativeEEENS5_IJNSA_ILi128EEENSA_ILi64EEESH_EEEaNS5_IJlSC_lEEEaSJ_NS4_8TiledMMAINS4_8MMA_AtomIJNS4_4SM904GMMA26MMA_64x64x32_S32S8S8_SS_TNEEEENS4_6LayoutINS5_IJSB_SC_SC_EEENS5_IJSC_NSA_ILi0EEESS_EEEEENS5_IJNS4_10UnderscoreESV_SV_EEEEENS4_23SM90_TMA_LOAD_MULTICASTENS4_14ComposedLayoutINS4_7SwizzleILi2ELi4ELi3EEENS4_18smem_ptr_flag_bitsILi8EEENSQ_INS5_IJNSA_ILi8EEESH_EEENS5_IJSH_SC_EEEEEEEvNS4_8identityESY_S18_vS19_EENS_8epilogue10collective6detail29Sm90TmaWarpSpecializedAdapterINS1C_15DefaultEpilogueIaSJ_SJ_NS1B_6thread17LinearCombinationIaLi1EiiLNS1G_9ScaleType4KindE0ELNS_15FloatRoundStyleE2EaEENS1_15EpilogueDefaultEEEEEvvEEEEvNT_6ParamsE,"a",@progbits
	.sectionflags	@""
	.align	4
.nv.constant0._ZN7cutlass13device_kernelINS_4gemm6kernel13GemmUniversalIN4cute5tupleIJiiiiEEENS1_10collective13CollectiveMmaINS1_34MainloopSm90TmaGmmaWarpSpecializedILi5ENS5_IJNS4_1CILi2EEESB_NSA_ILi1EEEEEENS1_35KernelTmaWarpSpecializedCooperativeEEENS5_IJNSA_ILi128EEENSA_ILi64EEESH_EEEaNS5_IJlSC_lEEEaSJ_NS4_8TiledMMAINS4_8MMA_AtomIJNS4_4SM904GMMA26MMA_64x64x32_S32S8S8_SS_TNEEEENS4_6LayoutINS5_IJSB_SC_SC_EEENS5_IJSC_NSA_ILi0EEESS_EEEEENS5_IJNS4_10UnderscoreESV_SV_EEEEENS4_23SM90_TMA_LOAD_MULTICASTENS4_14ComposedLayoutINS4_7SwizzleILi2ELi4ELi3EEENS4_18smem_ptr_flag_bitsILi8EEENSQ_INS5_IJNSA_ILi8EEESH_EEENS5_IJSH_SC_EEEEEEEvNS4_8identityESY_S18_vS19_EENS_8epilogue10collective6detail29Sm90TmaWarpSpecializedAdapterINS1C_15DefaultEpilogueIaSJ_SJ_NS1B_6thread17LinearCombinationIaLi1EiiLNS1G_9ScaleType4KindE0ELNS_15FloatRoundStyleE2EaEENS1_15EpilogueDefaultEEEEEvvEEEEvNT_6ParamsE:
	.zero		1664


//--------------------- SYMBOLS --------------------------

	.type		.nv.reservedSmem.offset0,@object
	.size		.nv.reservedSmem.offset0,0x4
	.type		__assertfail,@function
